//
// Generated by NVIDIA NVVM Compiler
//
// Compiler Build ID: CL-36424714
// Cuda compilation tools, release 13.0, V13.0.88
// Based on NVVM 20.0.0
//

.version 9.0
.target sm_100
.address_size 64

	// .globl	_Z11mat_vec_mulPKfS0_Pfmm
// _ZZ11mat_vec_mulPKfS0_PfmmE2Bs has been demoted

.visible .entry _Z11mat_vec_mulPKfS0_Pfmm(
	.param .u64 .ptr .align 1 _Z11mat_vec_mulPKfS0_Pfmm_param_0,
	.param .u64 .ptr .align 1 _Z11mat_vec_mulPKfS0_Pfmm_param_1,
	.param .u64 .ptr .align 1 _Z11mat_vec_mulPKfS0_Pfmm_param_2,
	.param .u64 _Z11mat_vec_mulPKfS0_Pfmm_param_3,
	.param .u64 _Z11mat_vec_mulPKfS0_Pfmm_param_4
)
{
	.reg .pred 	%p<38>;
	.reg .b32 	%r<12>;
	.reg .b32 	%f<171>;
	.reg .b64 	%rd<59>;
	// demoted variable
	.shared .align 4 .b8 _ZZ11mat_vec_mulPKfS0_PfmmE2Bs[128];
	ld.param.u64 	%rd10, [_Z11mat_vec_mulPKfS0_Pfmm_param_0];
	ld.param.u64 	%rd11, [_Z11mat_vec_mulPKfS0_Pfmm_param_1];
	ld.param.u64 	%rd12, [_Z11mat_vec_mulPKfS0_Pfmm_param_2];
	ld.param.u64 	%rd13, [_Z11mat_vec_mulPKfS0_Pfmm_param_3];
	ld.param.u64 	%rd14, [_Z11mat_vec_mulPKfS0_Pfmm_param_4];
	mov.u32 	%r6, %ctaid.x;
	shl.b32 	%r7, %r6, 5;
	mov.u32 	%r11, %tid.x;
	add.s32 	%r2, %r7, %r11;
	setp.eq.s64 	%p1, %rd14, 0;
	mov.f32 	%f139, 0f00000000;
	@%p1 bra 	$L__BB0_70;
	shl.b32 	%r8, %r11, 2;
	mov.u32 	%r9, _ZZ11mat_vec_mulPKfS0_PfmmE2Bs;
	add.s32 	%r3, %r9, %r8;
	cvt.s64.s32 	%rd1, %r2;
	mul.lo.s64 	%rd16, %rd14, %rd1;
	shl.b64 	%rd17, %rd16, 2;
	cvta.to.global.u64 	%rd18, %rd10;
	add.s64 	%rd19, %rd17, %rd18;
	add.s64 	%rd57, %rd19, 64;
	cvta.to.global.u64 	%rd3, %rd11;
	mov.f32 	%f139, 0f00000000;
	mov.b64 	%rd58, 31;
$L__BB0_2:
	mov.u64 	%rd5, %rd58;
	cvt.s64.s32 	%rd6, %r11;
	setp.le.u64 	%p2, %rd14, %rd6;
	mov.f32 	%f137, 0f00000000;
	@%p2 bra 	$L__BB0_4;
	shl.b64 	%rd20, %rd6, 2;
	add.s64 	%rd21, %rd3, %rd20;
	ld.global.f32 	%f137, [%rd21];
$L__BB0_4:
	setp.le.u64 	%p3, %rd13, %rd1;
	st.shared.f32 	[%r3], %f137;
	bar.sync 	0;
	@%p3 bra 	$L__BB0_69;
	add.s64 	%rd22, %rd5, -31;
	setp.le.u64 	%p4, %rd14, %rd22;
	@%p4 bra 	$L__BB0_7;
	ld.global.f32 	%f72, [%rd57+-64];
	ld.shared.f32 	%f73, [_ZZ11mat_vec_mulPKfS0_PfmmE2Bs];
	fma.rn.f32 	%f139, %f72, %f73, %f139;
$L__BB0_7:
	add.s64 	%rd23, %rd5, -30;
	setp.le.u64 	%p5, %rd14, %rd23;
	@%p5 bra 	$L__BB0_9;
	ld.global.f32 	%f74, [%rd57+-60];
	ld.shared.f32 	%f75, [_ZZ11mat_vec_mulPKfS0_PfmmE2Bs+4];
	fma.rn.f32 	%f139, %f74, %f75, %f139;
$L__BB0_9:
	add.s64 	%rd24, %rd5, -29;
	setp.le.u64 	%p6, %rd14, %rd24;
	@%p6 bra 	$L__BB0_11;
	ld.global.f32 	%f76, [%rd57+-56];
	ld.shared.f32 	%f77, [_ZZ11mat_vec_mulPKfS0_PfmmE2Bs+8];
	fma.rn.f32 	%f139, %f76, %f77, %f139;
$L__BB0_11:
	add.s64 	%rd25, %rd5, -28;
	setp.le.u64 	%p7, %rd14, %rd25;
	@%p7 bra 	$L__BB0_13;
	ld.global.f32 	%f78, [%rd57+-52];
	ld.shared.f32 	%f79, [_ZZ11mat_vec_mulPKfS0_PfmmE2Bs+12];
	fma.rn.f32 	%f139, %f78, %f79, %f139;
$L__BB0_13:
	add.s64 	%rd26, %rd5, -27;
	setp.le.u64 	%p8, %rd14, %rd26;
	@%p8 bra 	$L__BB0_15;
	ld.global.f32 	%f80, [%rd57+-48];
	ld.shared.f32 	%f81, [_ZZ11mat_vec_mulPKfS0_PfmmE2Bs+16];
	fma.rn.f32 	%f139, %f80, %f81, %f139;
$L__BB0_15:
	add.s64 	%rd27, %rd5, -26;
	setp.le.u64 	%p9, %rd14, %rd27;
	@%p9 bra 	$L__BB0_17;
	ld.global.f32 	%f82, [%rd57+-44];
	ld.shared.f32 	%f83, [_ZZ11mat_vec_mulPKfS0_PfmmE2Bs+20];
	fma.rn.f32 	%f139, %f82, %f83, %f139;
$L__BB0_17:
	add.s64 	%rd28, %rd5, -25;
	setp.le.u64 	%p10, %rd14, %rd28;
	@%p10 bra 	$L__BB0_19;
	ld.global.f32 	%f84, [%rd57+-40];
	ld.shared.f32 	%f85, [_ZZ11mat_vec_mulPKfS0_PfmmE2Bs+24];
	fma.rn.f32 	%f139, %f84, %f85, %f139;
$L__BB0_19:
	add.s64 	%rd29, %rd5, -24;
	setp.le.u64 	%p11, %rd14, %rd29;
	@%p11 bra 	$L__BB0_21;
	ld.global.f32 	%f86, [%rd57+-36];
	ld.shared.f32 	%f87, [_ZZ11mat_vec_mulPKfS0_PfmmE2Bs+28];
	fma.rn.f32 	%f139, %f86, %f87, %f139;
$L__BB0_21:
	add.s64 	%rd30, %rd5, -23;
	setp.le.u64 	%p12, %rd14, %rd30;
	@%p12 bra 	$L__BB0_23;
	ld.global.f32 	%f88, [%rd57+-32];
	ld.shared.f32 	%f89, [_ZZ11mat_vec_mulPKfS0_PfmmE2Bs+32];
	fma.rn.f32 	%f139, %f88, %f89, %f139;
$L__BB0_23:
	add.s64 	%rd31, %rd5, -22;
	setp.le.u64 	%p13, %rd14, %rd31;
	@%p13 bra 	$L__BB0_25;
	ld.global.f32 	%f90, [%rd57+-28];
	ld.shared.f32 	%f91, [_ZZ11mat_vec_mulPKfS0_PfmmE2Bs+36];
	fma.rn.f32 	%f139, %f90, %f91, %f139;
$L__BB0_25:
	add.s64 	%rd32, %rd5, -21;
	setp.le.u64 	%p14, %rd14, %rd32;
	@%p14 bra 	$L__BB0_27;
	ld.global.f32 	%f92, [%rd57+-24];
	ld.shared.f32 	%f93, [_ZZ11mat_vec_mulPKfS0_PfmmE2Bs+40];
	fma.rn.f32 	%f139, %f92, %f93, %f139;
$L__BB0_27:
	add.s64 	%rd33, %rd5, -20;
	setp.le.u64 	%p15, %rd14, %rd33;
	@%p15 bra 	$L__BB0_29;
	ld.global.f32 	%f94, [%rd57+-20];
	ld.shared.f32 	%f95, [_ZZ11mat_vec_mulPKfS0_PfmmE2Bs+44];
	fma.rn.f32 	%f139, %f94, %f95, %f139;
$L__BB0_29:
	add.s64 	%rd34, %rd5, -19;
	setp.le.u64 	%p16, %rd14, %rd34;
	@%p16 bra 	$L__BB0_31;
	ld.global.f32 	%f96, [%rd57+-16];
	ld.shared.f32 	%f97, [_ZZ11mat_vec_mulPKfS0_PfmmE2Bs+48];
	fma.rn.f32 	%f139, %f96, %f97, %f139;
$L__BB0_31:
	add.s64 	%rd35, %rd5, -18;
	setp.le.u64 	%p17, %rd14, %rd35;
	@%p17 bra 	$L__BB0_33;
	ld.global.f32 	%f98, [%rd57+-12];
	ld.shared.f32 	%f99, [_ZZ11mat_vec_mulPKfS0_PfmmE2Bs+52];
	fma.rn.f32 	%f139, %f98, %f99, %f139;
$L__BB0_33:
	add.s64 	%rd36, %rd5, -17;
	setp.le.u64 	%p18, %rd14, %rd36;
	@%p18 bra 	$L__BB0_35;
	ld.global.f32 	%f100, [%rd57+-8];
	ld.shared.f32 	%f101, [_ZZ11mat_vec_mulPKfS0_PfmmE2Bs+56];
	fma.rn.f32 	%f139, %f100, %f101, %f139;
$L__BB0_35:
	add.s64 	%rd37, %rd5, -16;
	setp.le.u64 	%p19, %rd14, %rd37;
	@%p19 bra 	$L__BB0_37;
	ld.global.f32 	%f102, [%rd57+-4];
	ld.shared.f32 	%f103, [_ZZ11mat_vec_mulPKfS0_PfmmE2Bs+60];
	fma.rn.f32 	%f139, %f102, %f103, %f139;
$L__BB0_37:
	add.s64 	%rd38, %rd5, -15;
	setp.le.u64 	%p20, %rd14, %rd38;
	@%p20 bra 	$L__BB0_39;
	ld.global.f32 	%f104, [%rd57];
	ld.shared.f32 	%f105, [_ZZ11mat_vec_mulPKfS0_PfmmE2Bs+64];
	fma.rn.f32 	%f139, %f104, %f105, %f139;
$L__BB0_39:
	add.s64 	%rd39, %rd5, -14;
	setp.le.u64 	%p21, %rd14, %rd39;
	@%p21 bra 	$L__BB0_41;
	ld.global.f32 	%f106, [%rd57+4];
	ld.shared.f32 	%f107, [_ZZ11mat_vec_mulPKfS0_PfmmE2Bs+68];
	fma.rn.f32 	%f139, %f106, %f107, %f139;
$L__BB0_41:
	add.s64 	%rd40, %rd5, -13;
	setp.le.u64 	%p22, %rd14, %rd40;
	@%p22 bra 	$L__BB0_43;
	ld.global.f32 	%f108, [%rd57+8];
	ld.shared.f32 	%f109, [_ZZ11mat_vec_mulPKfS0_PfmmE2Bs+72];
	fma.rn.f32 	%f139, %f108, %f109, %f139;
$L__BB0_43:
	add.s64 	%rd41, %rd5, -12;
	setp.le.u64 	%p23, %rd14, %rd41;
	@%p23 bra 	$L__BB0_45;
	ld.global.f32 	%f110, [%rd57+12];
	ld.shared.f32 	%f111, [_ZZ11mat_vec_mulPKfS0_PfmmE2Bs+76];
	fma.rn.f32 	%f139, %f110, %f111, %f139;
$L__BB0_45:
	add.s64 	%rd42, %rd5, -11;
	setp.le.u64 	%p24, %rd14, %rd42;
	@%p24 bra 	$L__BB0_47;
	ld.global.f32 	%f112, [%rd57+16];
	ld.shared.f32 	%f113, [_ZZ11mat_vec_mulPKfS0_PfmmE2Bs+80];
	fma.rn.f32 	%f139, %f112, %f113, %f139;
$L__BB0_47:
	add.s64 	%rd43, %rd5, -10;
	setp.le.u64 	%p25, %rd14, %rd43;
	@%p25 bra 	$L__BB0_49;
	ld.global.f32 	%f114, [%rd57+20];
	ld.shared.f32 	%f115, [_ZZ11mat_vec_mulPKfS0_PfmmE2Bs+84];
	fma.rn.f32 	%f139, %f114, %f115, %f139;
$L__BB0_49:
	add.s64 	%rd44, %rd5, -9;
	setp.le.u64 	%p26, %rd14, %rd44;
	@%p26 bra 	$L__BB0_51;
	ld.global.f32 	%f116, [%rd57+24];
	ld.shared.f32 	%f117, [_ZZ11mat_vec_mulPKfS0_PfmmE2Bs+88];
	fma.rn.f32 	%f139, %f116, %f117, %f139;
$L__BB0_51:
	add.s64 	%rd45, %rd5, -8;
	setp.le.u64 	%p27, %rd14, %rd45;
	@%p27 bra 	$L__BB0_53;
	ld.global.f32 	%f118, [%rd57+28];
	ld.shared.f32 	%f119, [_ZZ11mat_vec_mulPKfS0_PfmmE2Bs+92];
	fma.rn.f32 	%f139, %f118, %f119, %f139;
$L__BB0_53:
	add.s64 	%rd46, %rd5, -7;
	setp.le.u64 	%p28, %rd14, %rd46;
	@%p28 bra 	$L__BB0_55;
	ld.global.f32 	%f120, [%rd57+32];
	ld.shared.f32 	%f121, [_ZZ11mat_vec_mulPKfS0_PfmmE2Bs+96];
	fma.rn.f32 	%f139, %f120, %f121, %f139;
$L__BB0_55:
	add.s64 	%rd47, %rd5, -6;
	setp.le.u64 	%p29, %rd14, %rd47;
	@%p29 bra 	$L__BB0_57;
	ld.global.f32 	%f122, [%rd57+36];
	ld.shared.f32 	%f123, [_ZZ11mat_vec_mulPKfS0_PfmmE2Bs+100];
	fma.rn.f32 	%f139, %f122, %f123, %f139;
$L__BB0_57:
	add.s64 	%rd48, %rd5, -5;
	setp.le.u64 	%p30, %rd14, %rd48;
	@%p30 bra 	$L__BB0_59;
	ld.global.f32 	%f124, [%rd57+40];
	ld.shared.f32 	%f125, [_ZZ11mat_vec_mulPKfS0_PfmmE2Bs+104];
	fma.rn.f32 	%f139, %f124, %f125, %f139;
$L__BB0_59:
	add.s64 	%rd49, %rd5, -4;
	setp.le.u64 	%p31, %rd14, %rd49;
	@%p31 bra 	$L__BB0_61;
	ld.global.f32 	%f126, [%rd57+44];
	ld.shared.f32 	%f127, [_ZZ11mat_vec_mulPKfS0_PfmmE2Bs+108];
	fma.rn.f32 	%f139, %f126, %f127, %f139;
$L__BB0_61:
	add.s64 	%rd50, %rd5, -3;
	setp.le.u64 	%p32, %rd14, %rd50;
	@%p32 bra 	$L__BB0_63;
	ld.global.f32 	%f128, [%rd57+48];
	ld.shared.f32 	%f129, [_ZZ11mat_vec_mulPKfS0_PfmmE2Bs+112];
	fma.rn.f32 	%f139, %f128, %f129, %f139;
$L__BB0_63:
	add.s64 	%rd51, %rd5, -2;
	setp.le.u64 	%p33, %rd14, %rd51;
	@%p33 bra 	$L__BB0_65;
	ld.global.f32 	%f130, [%rd57+52];
	ld.shared.f32 	%f131, [_ZZ11mat_vec_mulPKfS0_PfmmE2Bs+116];
	fma.rn.f32 	%f139, %f130, %f131, %f139;
$L__BB0_65:
	add.s64 	%rd52, %rd5, -1;
	setp.le.u64 	%p34, %rd14, %rd52;
	@%p34 bra 	$L__BB0_67;
	ld.global.f32 	%f132, [%rd57+56];
	ld.shared.f32 	%f133, [_ZZ11mat_vec_mulPKfS0_PfmmE2Bs+120];
	fma.rn.f32 	%f139, %f132, %f133, %f139;
$L__BB0_67:
	setp.le.u64 	%p35, %rd14, %rd5;
	@%p35 bra 	$L__BB0_69;
	ld.global.f32 	%f134, [%rd57+60];
	ld.shared.f32 	%f135, [_ZZ11mat_vec_mulPKfS0_PfmmE2Bs+124];
	fma.rn.f32 	%f139, %f134, %f135, %f139;
$L__BB0_69:
	cvt.u32.u64 	%r10, %rd6;
	bar.sync 	0;
	add.s64 	%rd58, %rd5, 32;
	add.s64 	%rd53, %rd5, 1;
	add.s32 	%r11, %r10, 32;
	add.s64 	%rd57, %rd57, 128;
	setp.gt.u64 	%p36, %rd14, %rd53;
	@%p36 bra 	$L__BB0_2;
$L__BB0_70:
	cvt.s64.s32 	%rd9, %r2;
	setp.le.u64 	%p37, %rd13, %rd9;
	@%p37 bra 	$L__BB0_72;
	cvta.to.global.u64 	%rd54, %rd12;
	shl.b64 	%rd55, %rd9, 2;
	add.s64 	%rd56, %rd54, %rd55;
	st.global.f32 	[%rd56], %f139;
$L__BB0_72:
	ret;

}


// ===== COMPILED SASS (sm_100) =====

	.target	sm_100

	.elftype	@"ET_EXEC"


//--------------------- .note.nv.tkinfo           --------------------------
	.section	.note.nv.tkinfo,"",@"SHT_NOTE"
	.sectionflags	@"SHF_NOTE_NV_TKINFO"
	.tkinfo
        /*0018*/ 	.word	0x00000002
        /*0030*/ 	.string	""
        /*0030*/ 	.string	"ptxas"
        /*0030*/ 	.string	"Cuda compilation tools, release 13.0, V13.0.88"
        /*0030*/ 	.string	"Build cuda_13.0.r13.0/compiler.36424714_0"
        /*0030*/ 	.string	"-arch sm_100 -m 64 "



//--------------------- .note.nv.cuinfo           --------------------------
	.section	.note.nv.cuinfo,"",@"SHT_NOTE"
	.sectionflags	@"SHF_NOTE_NV_CUINFO"
        /*0018*/ 	.short	0x0002
        /*001a*/ 	.short	0x0064
        /*001c*/ 	.short	0x0082
	.zero		2


//--------------------- .nv.info                  --------------------------
	.section	.nv.info,"",@"SHT_CUDA_INFO"
	.align	4


	//----- nvinfo : EIATTR_REGCOUNT
	.align		4
        /*0000*/ 	.byte	0x04, 0x2f
        /*0002*/ 	.short	(.L_1 - .L_0)
	.align		4
.L_0:
        /*0004*/ 	.word	index@(_Z11mat_vec_mulPKfS0_Pfmm)
        /*0008*/ 	.word	0x00000020


	//----- nvinfo : EIATTR_FRAME_SIZE
	.align		4
.L_1:
        /*000c*/ 	.byte	0x04, 0x11
        /*000e*/ 	.short	(.L_3 - .L_2)
	.align		4
.L_2:
        /*0010*/ 	.word	index@(_Z11mat_vec_mulPKfS0_Pfmm)
        /*0014*/ 	.word	0x00000000


	//----- nvinfo : EIATTR_MIN_STACK_SIZE
	.align		4
.L_3:
        /*0018*/ 	.byte	0x04, 0x12
        /*001a*/ 	.short	(.L_5 - .L_4)
	.align		4
.L_4:
        /*001c*/ 	.word	index@(_Z11mat_vec_mulPKfS0_Pfmm)
        /*0020*/ 	.word	0x00000000
.L_5:


//--------------------- .nv.compat                --------------------------
	.section	.nv.compat,"",@"SHT_CUDA_COMPAT_INFO"
	.align	4
        /*0000*/ 	.byte	0x02, 0x09, 0x00, 0x00, 0x02, 0x02, 0x01, 0x00, 0x02, 0x05, 0x05, 0x00, 0x03, 0x07, 0x01, 0x01
        /*0010*/ 	.byte	0x02, 0x03, 0x00, 0x00, 0x02, 0x06, 0x01, 0x00, 0x04, 0x0b, 0x08, 0x00, 0x09, 0x00, 0x00, 0x00
        /*0020*/ 	.byte	0x00, 0x00, 0x00, 0x00


//--------------------- .nv.info._Z11mat_vec_mulPKfS0_Pfmm --------------------------
	.section	.nv.info._Z11mat_vec_mulPKfS0_Pfmm,"",@"SHT_CUDA_INFO"
	.sectionflags	@""
	.align	4


	//----- nvinfo : EIATTR_CUDA_API_VERSION
	.align		4
        /*0000*/ 	.byte	0x04, 0x37
        /*0002*/ 	.short	(.L_7 - .L_6)
.L_6:
        /*0004*/ 	.word	0x00000082


	//----- nvinfo : EIATTR_KPARAM_INFO
	.align		4
.L_7:
        /*0008*/ 	.byte	0x04, 0x17
        /*000a*/ 	.short	(.L_9 - .L_8)
.L_8:
        /*000c*/ 	.word	0x00000000
        /*0010*/ 	.short	0x0004
        /*0012*/ 	.short	0x0020
        /*0014*/ 	.byte	0x00, 0xf0, 0x21, 0x00


	//----- nvinfo : EIATTR_KPARAM_INFO
	.align		4
.L_9:
        /*0018*/ 	.byte	0x04, 0x17
        /*001a*/ 	.short	(.L_11 - .L_10)
.L_10:
        /*001c*/ 	.word	0x00000000
        /*0020*/ 	.short	0x0003
        /*0022*/ 	.short	0x0018
        /*0024*/ 	.byte	0x00, 0xf0, 0x21, 0x00


	//----- nvinfo : EIATTR_KPARAM_INFO
	.align		4
.L_11:
        /*0028*/ 	.byte	0x04, 0x17
        /*002a*/ 	.short	(.L_13 - .L_12)
.L_12:
        /*002c*/ 	.word	0x00000000
        /*0030*/ 	.short	0x0002
        /*0032*/ 	.short	0x0010
        /*0034*/ 	.byte	0x00, 0xf5, 0x21, 0x00


	//----- nvinfo : EIATTR_KPARAM_INFO
	.align		4
.L_13:
        /*0038*/ 	.byte	0x04, 0x17
        /*003a*/ 	.short	(.L_15 - .L_14)
.L_14:
        /*003c*/ 	.word	0x00000000
        /*0040*/ 	.short	0x0001
        /*0042*/ 	.short	0x0008
        /*0044*/ 	.byte	0x00, 0xf5, 0x21, 0x00


	//----- nvinfo : EIATTR_KPARAM_INFO
	.align		4
.L_15:
        /*0048*/ 	.byte	0x04, 0x17
        /*004a*/ 	.short	(.L_17 - .L_16)
.L_16:
        /*004c*/ 	.word	0x00000000
        /*0050*/ 	.short	0x0000
        /*0052*/ 	.short	0x0000
        /*0054*/ 	.byte	0x00, 0xf5, 0x21, 0x00


	//----- nvinfo : EIATTR_SPARSE_MMA_MASK
	.align		4
.L_17:
        /*0058*/ 	.byte	0x03, 0x50
        /*005a*/ 	.short	0x0000


	//----- nvinfo : EIATTR_MAXREG_COUNT
	.align		4
        /*005c*/ 	.byte	0x03, 0x1b
        /*005e*/ 	.short	0x00ff


	//----- nvinfo : EIATTR_NUM_BARRIERS
	.align		4
        /*0060*/ 	.byte	0x02, 0x4c
        /*0062*/ 	.byte	0x01
	.zero		1


	//----- nvinfo : EIATTR_MERCURY_ISA_VERSION
	.align		4
        /*0064*/ 	.byte	0x03, 0x5f
        /*0066*/ 	.short	0x0101


	//----- nvinfo : EIATTR_VRC_CTA_INIT_COUNT
	.align		4
        /*0068*/ 	.byte	0x02, 0x4a
	.zero		1
	.zero		1


	//----- nvinfo : EIATTR_EXIT_INSTR_OFFSETS
	.align		4
        /*006c*/ 	.byte	0x04, 0x1c
        /*006e*/ 	.short	(.L_19 - .L_18)


	//   ....[0]....
.L_18:
        /*0070*/ 	.word	0x000019c0


	//   ....[1]....
        /*0074*/ 	.word	0x00001a10


	//----- nvinfo : EIATTR_CRS_STACK_SIZE
	.align		4
.L_19:
        /*0078*/ 	.byte	0x04, 0x1e
        /*007a*/ 	.short	(.L_21 - .L_20)
.L_20:
        /*007c*/ 	.word	0x00000000


	//----- nvinfo : EIATTR_CBANK_PARAM_SIZE
	.align		4
.L_21:
        /*0080*/ 	.byte	0x03, 0x19
        /*0082*/ 	.short	0x0028


	//----- nvinfo : EIATTR_PARAM_CBANK
	.align		4
        /*0084*/ 	.byte	0x04, 0x0a
        /*0086*/ 	.short	(.L_23 - .L_22)
	.align		4
.L_22:
        /*0088*/ 	.word	index@(.nv.constant0._Z11mat_vec_mulPKfS0_Pfmm)
        /*008c*/ 	.short	0x0380
        /*008e*/ 	.short	0x0028


	//----- nvinfo : EIATTR_SW_WAR
	.align		4
.L_23:
        /*0090*/ 	.byte	0x04, 0x36
        /*0092*/ 	.short	(.L_25 - .L_24)
.L_24:
        /*0094*/ 	.word	0x00000008
.L_25:


//--------------------- .nv.callgraph             --------------------------
	.section	.nv.callgraph,"",@"SHT_CUDA_CALLGRAPH"
	.align	4
	.sectionentsize	8
	.align		4
        /*0000*/ 	.word	0x00000000
	.align		4
        /*0004*/ 	.word	0xffffffff
	.align		4
        /*0008*/ 	.word	0x00000000
	.align		4
        /*000c*/ 	.word	0xfffffffe
	.align		4
        /*0010*/ 	.word	0x00000000
	.align		4
        /*0014*/ 	.word	0xfffffffd
	.align		4
        /*0018*/ 	.word	0x00000000
	.align		4
        /*001c*/ 	.word	0xfffffffc


//--------------------- .text._Z11mat_vec_mulPKfS0_Pfmm --------------------------
	.section	.text._Z11mat_vec_mulPKfS0_Pfmm,"ax",@progbits
	.align	128
        .global         _Z11mat_vec_mulPKfS0_Pfmm
        .type           _Z11mat_vec_mulPKfS0_Pfmm,@function
        .size           _Z11mat_vec_mulPKfS0_Pfmm,(.L_x_5 - _Z11mat_vec_mulPKfS0_Pfmm)
        .other          _Z11mat_vec_mulPKfS0_Pfmm,@"STO_CUDA_ENTRY STV_DEFAULT"
_Z11mat_vec_mulPKfS0_Pfmm:
.text._Z11mat_vec_mulPKfS0_Pfmm:
[----:B------:R-:W-:Y:S01]  /*0000*/  LDC R1, c[0x0][0x37c] ;  /* 0x0000df00ff017b82 */ /* 0x000fe20000000800 */
[----:B------:R-:W0:Y:S01]  /*0010*/  LDCU.64 UR8, c[0x0][0x3a0] ;  /* 0x00007400ff0877ac */ /* 0x000e220008000a00 */
[----:B------:R-:W1:Y:S01]  /*0020*/  S2R R6, SR_CTAID.X ;  /* 0x0000000000067919 */ /* 0x000e620000002500 */
[----:B------:R-:W-:Y:S01]  /*0030*/  IMAD.MOV.U32 R0, RZ, RZ, RZ ;  /* 0x000000ffff007224 */ /* 0x000fe200078e00ff */
[----:B------:R-:W2:Y:S01]  /*0040*/  LDCU.64 UR6, c[0x0][0x358] ;  /* 0x00006b00ff0677ac */ /* 0x000ea20008000a00 */
[----:B------:R-:W1:Y:S01]  /*0050*/  S2R R7, SR_TID.X ;  /* 0x0000000000077919 */ /* 0x000e620000002100 */
[----:B0-----:R-:W-:-:S04]  /*0060*/  UISETP.NE.U32.AND UP0, UPT, UR8, URZ, UPT ;  /* 0x000000ff0800728c */ /* 0x001fc8000bf05070 */
[----:B------:R-:W-:Y:S01]  /*0070*/  UISETP.NE.AND.EX UP0, UPT, UR9, URZ, UPT, UP0 ;  /* 0x000000ff0900728c */ /* 0x000fe2000bf05300 */
[----:B-1----:R-:W-:-:S08]  /*0080*/  IMAD R6, R6, 0x20, R7 ;  /* 0x0000002006067824 */ /* 0x002fd000078e0207 */
[----:B--2---:R-:W-:Y:S05]  /*0090*/  BRA.U !UP0, `(.L_x_0) ;  /* 0x0000001908387547 */ /* 0x004fea000b800000 */
[----:B------:R-:W0:Y:S01]  /*00a0*/  S2UR UR5, SR_CgaCtaId ;  /* 0x00000000000579c3 */ /* 0x000e220000008800 */
[----:B------:R-:W1:Y:S01]  /*00b0*/  LDCU.64 UR10, c[0x0][0x380] ;  /* 0x00007000ff0a77ac */ /* 0x000e620008000a00 */
[----:B------:R-:W-:Y:S01]  /*00c0*/  SHF.R.S32.HI R10, RZ, 0x1f, R6 ;  /* 0x0000001fff0a7819 */ /* 0x000fe20000011406 */
[----:B------:R-:W-:Y:S01]  /*00d0*/  IMAD.WIDE.U32 R4, R6, UR8, RZ ;  /* 0x0000000806047c25 */ /* 0x000fe2000f8e00ff */
[----:B------:R-:W-:-:S03]  /*00e0*/  UMOV UR4, 0x400 ;  /* 0x0000040000047882 */ /* 0x000fc60000000000 */
[----:B------:R-:W-:Y:S01]  /*00f0*/  IMAD R9, R10, UR8, RZ ;  /* 0x000000080a097c24 */ /* 0x000fe2000f8e02ff */
[----:B------:R-:W2:Y:S01]  /*0100*/  LDC.64 R2, c[0x0][0x3a0] ;  /* 0x0000e800ff027b82 */ /* 0x000ea20000000a00 */
[----:B------:R-:W-:Y:S02]  /*0110*/  IMAD.MOV.U32 R0, RZ, RZ, RZ ;  /* 0x000000ffff007224 */ /* 0x000fe400078e00ff */
[----:B------:R-:W-:Y:S01]  /*0120*/  IMAD R9, R6, UR9, R9 ;  /* 0x0000000906097c24 */ /* 0x000fe2000f8e0209 */
[----:B------:R-:W3:Y:S03]  /*0130*/  LDCU.64 UR8, c[0x0][0x398] ;  /* 0x00007300ff0877ac */ /* 0x000ee60008000a00 */
[----:B------:R-:W-:Y:S01]  /*0140*/  IMAD.IADD R5, R5, 0x1, R9 ;  /* 0x0000000105057824 */ /* 0x000fe200078e0209 */
[----:B-1----:R-:W-:-:S04]  /*0150*/  LEA R11, P0, R4, UR10, 0x2 ;  /* 0x0000000a040b7c11 */ /* 0x002fc8000f8010ff */
[----:B------:R-:W-:Y:S01]  /*0160*/  IADD3 R11, P1, PT, R11, 0x40, RZ ;  /* 0x000000400b0b7810 */ /* 0x000fe20007f3e0ff */
[----:B0-----:R-:W-:Y:S01]  /*0170*/  ULEA UR4, UR5, UR4, 0x18 ;  /* 0x0000000405047291 */ /* 0x001fe2000f8ec0ff */
[----:B------:R-:W-:Y:S02]  /*0180*/  LEA.HI.X R4, R4, UR11, R5, 0x2, P0 ;  /* 0x0000000b04047c11 */ /* 0x000fe400080f1405 */
[----:B------:R-:W-:-:S03]  /*0190*/  UMOV UR5, 0x1f ;  /* 0x0000001f00057882 */ /* 0x000fc60000000000 */
[----:B------:R-:W-:Y:S01]  /*01a0*/  IMAD.X R12, RZ, RZ, R4, P1 ;  /* 0x000000ffff0c7224 */ /* 0x000fe200008e0604 */
[----:B------:R-:W-:Y:S01]  /*01b0*/  LEA R8, R7, UR4, 0x2 ;  /* 0x0000000407087c11 */ /* 0x000fe2000f8e10ff */
[----:B---3--:R-:W-:-:S06]  /*01c0*/  UMOV UR4, URZ ;  /* 0x000000ff00047c82 */ /* 0x008fcc0008000000 */
.L_x_3:
[----:B--2---:R-:W-:Y:S01]  /*01d0*/  ISETP.GE.U32.AND P0, PT, R7, R2, PT ;  /* 0x000000020700720c */ /* 0x004fe20003f06070 */
[----:B0-----:R-:W-:Y:S01]  /*01e0*/  IMAD.MOV.U32 R9, RZ, RZ, RZ ;  /* 0x000000ffff097224 */ /* 0x001fe200078e00ff */
[----:B------:R-:W-:-:S04]  /*01f0*/  SHF.R.S32.HI R14, RZ, 0x1f, R7 ;  /* 0x0000001fff0e7819 */ /* 0x000fc80000011407 */
[----:B------:R-:W-:-:S13]  /*0200*/  ISETP.GE.U32.AND.EX P0, PT, R14, R3, PT, P0 ;  /* 0x000000030e00720c */ /* 0x000fda0003f06100 */
[----:B------:R-:W0:Y:S02]  /*0210*/  @!P0 LDC.64 R4, c[0x0][0x388] ;  /* 0x0000e200ff048b82 */ /* 0x000e240000000a00 */
[----:B0-----:R-:W-:-:S04]  /*0220*/  @!P0 LEA R4, P1, R7, R4, 0x2 ;  /* 0x0000000407048211 */ /* 0x001fc800078210ff */
[----:B------:R-:W-:-:S05]  /*0230*/  @!P0 LEA.HI.X R5, R7, R5, R14, 0x2, P1 ;  /* 0x0000000507058211 */ /* 0x000fca00008f140e */
[----:B------:R0:W2:Y:S01]  /*0240*/  @!P0 LDG.E R9, desc[UR6][R4.64] ;  /* 0x0000000604098981 */ /* 0x0000a2000c1e1900 */
[----:B------:R-:W-:Y:S01]  /*0250*/  ISETP.GE.U32.AND P0, PT, R6, UR8, PT ;  /* 0x0000000806007c0c */ /* 0x000fe2000bf06070 */
[----:B------:R-:W-:Y:S03]  /*0260*/  BSSY.RECONVERGENT B0, `(.L_x_1) ;  /* 0x0000165000007945 */ /* 0x000fe60003800200 */
[----:B------:R-:W-:Y:S01]  /*0270*/  ISETP.GE.U32.AND.EX P0, PT, R10, UR9, PT, P0 ;  /* 0x000000090a007c0c */ /* 0x000fe2000bf06100 */
[----:B0-----:R-:W-:Y:S02]  /*0280*/  IMAD.MOV.U32 R4, RZ, RZ, R11 ;  /* 0x000000ffff047224 */ /* 0x001fe400078e000b */
[----:B------:R-:W-:Y:S01]  /*0290*/  IMAD.MOV.U32 R5, RZ, RZ, R12 ;  /* 0x000000ffff057224 */ /* 0x000fe200078e000c */
[----:B--2---:R0:W-:Y:S01]  /*02a0*/  STS [R8], R9 ;  /* 0x0000000908007388 */ /* 0x0041e20000000800 */
[----:B------:R-:W-:Y:S08]  /*02b0*/  BAR.SYNC.DEFER_BLOCKING 0x0 ;  /* 0x0000000000007b1d */ /* 0x000ff00000010000 */
[----:B------:R-:W-:Y:S05]  /*02c0*/  @P0 BRA `(.L_x_2) ;  /* 0x0000001400780947 */ /* 0x000fea0003800000 */
[----:B------:R-:W-:-:S04]  /*02d0*/  UIADD3 UR10, UP0, UPT, UR5, -0x1f, URZ ;  /* 0xffffffe1050a7890 */ /* 0x000fc8000ff1e0ff */
[----:B------:R-:W-:Y:S02]  /*02e0*/  UIADD3.X UR11, UPT, UPT, UR4, -0x1, URZ, UP0, !UPT ;  /* 0xffffffff040b7890 */ /* 0x000fe400087fe4ff */
[----:B------:R-:W-:Y:S01]  /*02f0*/  ISETP.LE.U32.AND P1, PT, R2, UR10, PT ;  /* 0x0000000a02007c0c */ /* 0x000fe2000bf23070 */
[----:B------:R-:W-:-:S03]  /*0300*/  UIADD3 UR10, UP0, UPT, UR5, -0x1e, URZ ;  /* 0xffffffe2050a7890 */ /* 0x000fc6000ff1e0ff */
[----:B------:R-:W-:Y:S01]  /*0310*/  IMAD.U32 R12, RZ, RZ, UR11 ;  /* 0x0000000bff0c7e24 */ /* 0x000fe2000f8e00ff */
[----:B------:R-:W-:Y:S02]  /*0320*/  UIADD3.X UR11, UPT, UPT, UR4, -0x1, URZ, UP0, !UPT ;  /* 0xffffffff040b7890 */ /* 0x000fe400087fe4ff */
[----:B------:R-:W-:Y:S01]  /*0330*/  ISETP.LE.U32.AND P0, PT, R2, UR10, PT ;  /* 0x0000000a02007c0c */ /* 0x000fe2000bf03070 */
[----:B------:R-:W-:Y:S01]  /*0340*/  UIADD3 UR10, UP0, UPT, UR5, -0x1d, URZ ;  /* 0xffffffe3050a7890 */ /* 0x000fe2000ff1e0ff */
[----:B------:R-:W-:Y:S02]  /*0350*/  ISETP.GE.U32.AND.EX P1, PT, R12, R3, PT, P1 ;  /* 0x000000030c00720c */ /* 0x000fe40003f26110 */
[----:B------:R-:W-:Y:S01]  /*0360*/  IMAD.U32 R12, RZ, RZ, UR11 ;  /* 0x0000000bff0c7e24 */ /* 0x000fe2000f8e00ff */
[----:B------:R-:W-:-:S04]  /*0370*/  UIADD3.X UR11, UPT, UPT, UR4, -0x1, URZ, UP0, !UPT ;  /* 0xffffffff040b7890 */ /* 0x000fc800087fe4ff */
[----:B------:R-:W-:-:S06]  /*0380*/  ISETP.GE.U32.AND.EX P0, PT, R12, R3, PT, P0 ;  /* 0x000000030c00720c */ /* 0x000fcc0003f06100 */
[----:B------:R-:W2:Y:S01]  /*0390*/  @!P1 LDG.E R13, desc[UR6][R4.64+-0x40] ;  /* 0xffffc006040d9981 */ /* 0x000ea2000c1e1900 */
[----:B------:R-:W-:Y:S01]  /*03a0*/  IMAD.U32 R12, RZ, RZ, UR11 ;  /* 0x0000000bff0c7e24 */ /* 0x000fe2000f8e00ff */
[----:B------:R-:W-:Y:S01]  /*03b0*/  ISETP.LE.U32.AND P2, PT, R2, UR10, PT ;  /* 0x0000000a02007c0c */ /* 0x000fe2000bf43070 */
[----:B------:R-:W-:-:S03]  /*03c0*/  UIADD3 UR10, UP0, UPT, UR5, -0x1c, URZ ;  /* 0xffffffe4050a7890 */ /* 0x000fc6000ff1e0ff */
[----:B------:R-:W-:Y:S01]  /*03d0*/  ISETP.GE.U32.AND.EX P2, PT, R12, R3, PT, P2 ;  /* 0x000000030c00720c */ /* 0x000fe20003f46120 */
[----:B------:R-:W3:Y:S01]  /*03e0*/  @!P0 LDG.E R15, desc[UR6][R4.64+-0x3c] ;  /* 0xffffc406040f8981 */ /* 0x000ee2000c1e1900 */
[----:B------:R-:W-:Y:S01]  /*03f0*/  UIADD3.X UR11, UPT, UPT, UR4, -0x1, URZ, UP0, !UPT ;  /* 0xffffffff040b7890 */ /* 0x000fe200087fe4ff */
[----:B------:R-:W-:-:S05]  /*0400*/  ISETP.LE.U32.AND P6, PT, R2, UR10, PT ;  /* 0x0000000a02007c0c */ /* 0x000fca000bfc3070 */
[----:B------:R-:W-:-:S05]  /*0410*/  IMAD.U32 R12, RZ, RZ, UR11 ;  /* 0x0000000bff0c7e24 */ /* 0x000fca000f8e00ff */
[----:B------:R-:W-:Y:S01]  /*0420*/  ISETP.GE.U32.AND.EX P6, PT, R12, R3, PT, P6 ;  /* 0x000000030c00720c */ /* 0x000fe20003fc6160 */
[----:B------:R-:W4:-:S12]  /*0430*/  @!P2 LDG.E R19, desc[UR6][R4.64+-0x38] ;  /* 0xffffc8060413a981 */ /* 0x000f18000c1e1900 */
[----:B0-----:R-:W5:Y:S01]  /*0440*/  @!P6 LDG.E R9, desc[UR6][R4.64+-0x34] ;  /* 0xffffcc060409e981 */ /* 0x001f62000c1e1900 */
[----:B------:R-:W-:Y:S01]  /*0450*/  @!P1 MOV R11, 0x400 ;  /* 0x00000400000b9802 */ /* 0x000fe20000000f00 */
[----:B------:R-:W-:Y:S01]  /*0460*/  UIADD3 UR11, UP0, UPT, UR5, -0x1b, URZ ;  /* 0xffffffe5050b7890 */ /* 0x000fe2000ff1e0ff */
[----:B------:R-:W0:Y:S03]  /*0470*/  @!P1 S2R R12, SR_CgaCtaId ;  /* 0x00000000000c9919 */ /* 0x000e260000008800 */
[----:B------:R-:W-:Y:S01]  /*0480*/  UIADD3.X UR12, UPT, UPT, UR4, -0x1, URZ, UP0, !UPT ;  /* 0xffffffff040c7890 */ /* 0x000fe200087fe4ff */
[----:B------:R-:W1:Y:S01]  /*0490*/  @!P0 S2R R14, SR_CgaCtaId ;  /* 0x00000000000e8919 */ /* 0x000e620000008800 */
[----:B------:R-:W-:Y:S01]  /*04a0*/  UIADD3 UR10, UP0, UPT, UR5, -0x1a, URZ ;  /* 0xffffffe6050a7890 */ /* 0x000fe2000ff1e0ff */
[C---:B------:R-:W-:Y:S01]  /*04b0*/  ISETP.LE.U32.AND P5, PT, R2.reuse, UR11, PT ;  /* 0x0000000b02007c0c */ /* 0x040fe2000bfa3070 */
[----:B------:R-:W1:Y:S02]  /*04c0*/  @!P2 S2R R16, SR_CgaCtaId ;  /* 0x000000000010a919 */ /* 0x000e640000008800 */
[----:B------:R-:W-:Y:S01]  /*04d0*/  IMAD.U32 R20, RZ, RZ, UR12 ;  /* 0x0000000cff147e24 */ /* 0x000fe2000f8e00ff */
[----:B------:R-:W-:Y:S01]  /*04e0*/  UIADD3.X UR12, UPT, UPT, UR4, -0x1, URZ, UP0, !UPT ;  /* 0xffffffff040c7890 */ /* 0x000fe200087fe4ff */
[----:B------:R-:W-:Y:S01]  /*04f0*/  ISETP.LE.U32.AND P3, PT, R2, UR10, PT ;  /* 0x0000000a02007c0c */ /* 0x000fe2000bf63070 */
[----:B------:R-:W1:Y:S01]  /*0500*/  @!P6 S2R R18, SR_CgaCtaId ;  /* 0x000000000012e919 */ /* 0x000e620000008800 */
[----:B------:R-:W-:Y:S01]  /*0510*/  UIADD3 UR11, UP0, UPT, UR5, -0x19, URZ ;  /* 0xffffffe7050b7890 */ /* 0x000fe2000ff1e0ff */
[----:B------:R-:W-:-:S02]  /*0520*/  ISETP.GE.U32.AND.EX P5, PT, R20, R3, PT, P5 ;  /* 0x000000031400720c */ /* 0x000fc40003fa6150 */
[----:B------:R-:W-:Y:S01]  /*0530*/  IMAD.U32 R20, RZ, RZ, UR12 ;  /* 0x0000000cff147e24 */ /* 0x000fe2000f8e00ff */
[----:B------:R-:W-:Y:S02]  /*0540*/  UIADD3.X UR12, UPT, UPT, UR4, -0x1, URZ, UP0, !UPT ;  /* 0xffffffff040c7890 */ /* 0x000fe400087fe4ff */
[----:B------:R-:W-:Y:S01]  /*0550*/  UIADD3 UR10, UP0, UPT, UR5, -0x18, URZ ;  /* 0xffffffe8050a7890 */ /* 0x000fe2000ff1e0ff */
[----:B------:R-:W-:Y:S02]  /*0560*/  ISETP.LE.U32.AND P4, PT, R2, UR11, PT ;  /* 0x0000000b02007c0c */ /* 0x000fe4000bf83070 */
[----:B------:R-:W-:Y:S01]  /*0570*/  ISETP.GE.U32.AND.EX P3, PT, R20, R3, PT, P3 ;  /* 0x000000031400720c */ /* 0x000fe20003f66130 */
[----:B------:R-:W-:Y:S01]  /*0580*/  UIADD3.X UR11, UPT, UPT, UR4, -0x1, URZ, UP0, !UPT ;  /* 0xffffffff040b7890 */ /* 0x000fe200087fe4ff */
[----:B------:R-:W-:-:S05]  /*0590*/  IMAD.U32 R20, RZ, RZ, UR12 ;  /* 0x0000000cff147e24 */ /* 0x000fca000f8e00ff */
[----:B------:R-:W-:Y:S02]  /*05a0*/  ISETP.GE.U32.AND.EX P4, PT, R20, R3, PT, P4 ;  /* 0x000000031400720c */ /* 0x000fe40003f86140 */
[----:B0-----:R-:W-:Y:S02]  /*05b0*/  @!P1 LEA R12, R12, R11, 0x18 ;  /* 0x0000000b0c0c9211 */ /* 0x001fe400078ec0ff */
[----:B------:R-:W-:-:S04]  /*05c0*/  @!P0 MOV R11, 0x400 ;  /* 0x00000400000b8802 */ /* 0x000fc80000000f00 */
[----:B------:R-:W2:Y:S01]  /*05d0*/  @!P1 LDS R12, [R12] ;  /* 0x000000000c0c9984 */ /* 0x000ea20000000800 */
[----:B-1----:R-:W-:Y:S02]  /*05e0*/  @!P0 LEA R14, R14, R11, 0x18 ;  /* 0x0000000b0e0e8211 */ /* 0x002fe400078ec0ff */
[----:B------:R-:W-:-:S04]  /*05f0*/  @!P2 MOV R11, 0x400 ;  /* 0x00000400000ba802 */ /* 0x000fc80000000f00 */
[----:B------:R-:W3:Y:S01]  /*0600*/  @!P0 LDS R14, [R14+0x4] ;  /* 0x000004000e0e8984 */ /* 0x000ee20000000800 */
[----:B------:R-:W-:Y:S02]  /*0610*/  @!P2 LEA R16, R16, R11, 0x18 ;  /* 0x0000000b1010a211 */ /* 0x000fe400078ec0ff */
[----:B------:R-:W-:-:S04]  /*0620*/  @!P6 MOV R11, 0x400 ;  /* 0x00000400000be802 */ /* 0x000fc80000000f00 */
[----:B------:R-:W4:Y:S01]  /*0630*/  @!P2 LDS R16, [R16+0x8] ;  /* 0x000008001010a984 */ /* 0x000f220000000800 */
[----:B------:R-:W-:-:S03]  /*0640*/  @!P6 LEA R18, R18, R11, 0x18 ;  /* 0x0000000b1212e211 */ /* 0x000fc600078ec0ff */
[----:B------:R-:W5:Y:S04]  /*0650*/  @!P5 LDG.E R11, desc[UR6][R4.64+-0x30] ;  /* 0xffffd006040bd981 */ /* 0x000f68000c1e1900 */
[----:B------:R-:W5:Y:S01]  /*0660*/  @!P6 LDS R18, [R18+0xc] ;  /* 0x00000c001212e984 */ /* 0x000f620000000800 */
[----:B--2---:R-:W-:Y:S01]  /*0670*/  @!P1 FFMA R0, R13, R12, R0 ;  /* 0x0000000c0d009223 */ /* 0x004fe20000000000 */
[----:B------:R-:W-:Y:S01]  /*0680*/  ISETP.LE.U32.AND P1, PT, R2, UR10, PT ;  /* 0x0000000a02007c0c */ /* 0x000fe2000bf23070 */
[----:B------:R-:W-:Y:S01]  /*0690*/  UIADD3 UR10, UP0, UPT, UR5, -0x17, URZ ;  /* 0xffffffe9050a7890 */ /* 0x000fe2000ff1e0ff */
[----:B------:R-:W-:Y:S01]  /*06a0*/  IMAD.U32 R12, RZ, RZ, UR11 ;  /* 0x0000000bff0c7e24 */ /* 0x000fe2000f8e00ff */
[----:B------:R-:W2:Y:S02]  /*06b0*/  @!P3 LDG.E R13, desc[UR6][R4.64+-0x2c] ;  /* 0xffffd406040db981 */ /* 0x000ea4000c1e1900 */
[----:B------:R-:W-:Y:S01]  /*06c0*/  UIADD3.X UR11, UPT, UPT, UR4, -0x1, URZ, UP0, !UPT ;  /* 0xffffffff040b7890 */ /* 0x000fe200087fe4ff */
[----:B---3--:R-:W-:Y:S01]  /*06d0*/  @!P0 FFMA R0, R15, R14, R0 ;  /* 0x0000000e0f008223 */ /* 0x008fe20000000000 */
[----:B------:R-:W-:Y:S01]  /*06e0*/  ISETP.GE.U32.AND.EX P1, PT, R12, R3, PT, P1 ;  /* 0x000000030c00720c */ /* 0x000fe20003f26110 */
[----:B------:R-:W3:Y:S01]  /*06f0*/  @!P4 LDG.E R15, desc[UR6][R4.64+-0x28] ;  /* 0xffffd806040fc981 */ /* 0x000ee2000c1e1900 */
[----:B------:R-:W-:-:S02]  /*0700*/  ISETP.LE.U32.AND P0, PT, R2, UR10, PT ;  /* 0x0000000a02007c0c */ /* 0x000fc4000bf03070 */
[----:B------:R-:W-:Y:S01]  /*0710*/  IMAD.U32 R12, RZ, RZ, UR11 ;  /* 0x0000000bff0c7e24 */ /* 0x000fe2000f8e00ff */
[----:B------:R-:W-:-:S04]  /*0720*/  UIADD3 UR10, UP0, UPT, UR5, -0x16, URZ ;  /* 0xffffffea050a7890 */ /* 0x000fc8000ff1e0ff */
[----:B------:R-:W-:Y:S01]  /*0730*/  ISETP.GE.U32.AND.EX P0, PT, R12, R3, PT, P0 ;  /* 0x000000030c00720c */ /* 0x000fe20003f06100 */
[----:B------:R-:W-:Y:S01]  /*0740*/  UIADD3.X UR11, UPT, UPT, UR4, -0x1, URZ, UP0, !UPT ;  /* 0xffffffff040b7890 */ /* 0x000fe200087fe4ff */
[----:B----4-:R-:W-:Y:S01]  /*0750*/  @!P2 FFMA R0, R19, R16, R0 ;  /* 0x000000101300a223 */ /* 0x010fe20000000000 */
[----:B------:R-:W-:Y:S01]  /*0760*/  ISETP.LE.U32.AND P2, PT, R2, UR10, PT ;  /* 0x0000000a02007c0c */ /* 0x000fe2000bf43070 */
[----:B------:R-:W4:Y:S03]  /*0770*/  @!P1 LDG.E R17, desc[UR6][R4.64+-0x24] ;  /* 0xffffdc0604119981 */ /* 0x000f26000c1e1900 */
[----:B------:R-:W-:Y:S01]  /*0780*/  IMAD.U32 R12, RZ, RZ, UR11 ;  /* 0x0000000bff0c7e24 */ /* 0x000fe2000f8e00ff */
[----:B------:R-:W-:-:S04]  /*0790*/  UIADD3 UR10, UP0, UPT, UR5, -0x15, URZ ;  /* 0xffffffeb050a7890 */ /* 0x000fc8000ff1e0ff */
[----:B------:R-:W-:Y:S01]  /*07a0*/  ISETP.GE.U32.AND.EX P2, PT, R12, R3, PT, P2 ;  /* 0x000000030c00720c */ /* 0x000fe20003f46120 */
[----:B------:R-:W4:Y:S01]  /*07b0*/  @!P0 LDG.E R19, desc[UR6][R4.64+-0x20] ;  /* 0xffffe00604138981 */ /* 0x000f22000c1e1900 */
[----:B------:R-:W-:Y:S01]  /*07c0*/  UIADD3.X UR11, UPT, UPT, UR4, -0x1, URZ, UP0, !UPT ;  /* 0xffffffff040b7890 */ /* 0x000fe200087fe4ff */
[----:B-----5:R-:W-:Y:S01]  /*07d0*/  @!P6 FFMA R0, R9, R18, R0 ;  /* 0x000000120900e223 */ /* 0x020fe20000000000 */
[----:B------:R-:W-:-:S04]  /*07e0*/  ISETP.LE.U32.AND P6, PT, R2, UR10, PT ;  /* 0x0000000a02007c0c */ /* 0x000fc8000bfc3070 */
[----:B------:R-:W-:-:S05]  /*07f0*/  IMAD.U32 R12, RZ, RZ, UR11 ;  /* 0x0000000bff0c7e24 */ /* 0x000fca000f8e00ff */
[----:B------:R-:W-:Y:S01]  /*0800*/  ISETP.GE.U32.AND.EX P6, PT, R12, R3, PT, P6 ;  /* 0x000000030c00720c */ /* 0x000fe20003fc6160 */
[----:B------:R-:W5:-:S12]  /*0810*/  @!P2 LDG.E R21, desc[UR6][R4.64+-0x1c] ;  /* 0xffffe4060415a981 */ /* 0x000f58000c1e1900 */
[----:B------:R-:W5:Y:S01]  /*0820*/  @!P6 LDG.E R9, desc[UR6][R4.64+-0x18] ;  /* 0xffffe8060409e981 */ /* 0x000f62000c1e1900 */
[----:B------:R-:W0:Y:S01]  /*0830*/  @!P5 S2R R23, SR_CgaCtaId ;  /* 0x000000000017d919 */ /* 0x000e220000008800 */
[----:B------:R-:W1:Y:S01]  /*0840*/  @!P3 S2R R25, SR_CgaCtaId ;  /* 0x000000000019b919 */ /* 0x000e620000008800 */
[----:B------:R-:W1:Y:S01]  /*0850*/  @!P4 S2R R27, SR_CgaCtaId ;  /* 0x00000000001bc919 */ /* 0x000e620000008800 */
[----:B------:R-:W-:Y:S01]  /*0860*/  @!P5 MOV R14, 0x400 ;  /* 0x00000400000ed802 */ /* 0x000fe20000000f00 */
[----:B------:R-:W1:Y:S01]  /*0870*/  @!P1 S2R R16, SR_CgaCtaId ;  /* 0x0000000000109919 */ /* 0x000e620000008800 */
[----:B------:R-:W1:Y:S01]  /*0880*/  @!P0 S2R R12, SR_CgaCtaId ;  /* 0x00000000000c8919 */ /* 0x000e620000008800 */
[----:B------:R-:W-:Y:S02]  /*0890*/  @!P3 MOV R18, 0x400 ;  /* 0x000004000012b802 */ /* 0x000fe40000000f00 */
[----:B0-----:R-:W-:-:S06]  /*08a0*/  @!P5 LEA R14, R23, R14, 0x18 ;  /* 0x0000000e170ed211 */ /* 0x001fcc00078ec0ff */
[----:B------:R-:W0:Y:S01]  /*08b0*/  @!P5 LDS R14, [R14+0x10] ;  /* 0x000010000e0ed984 */ /* 0x000e220000000800 */
[----:B-1----:R-:W-:Y:S02]  /*08c0*/  @!P3 LEA R20, R25, R18, 0x18 ;  /* 0x000000121914b211 */ /* 0x002fe400078ec0ff */
[----:B------:R-:W1:Y:S01]  /*08d0*/  @!P2 S2R R18, SR_CgaCtaId ;  /* 0x000000000012a919 */ /* 0x000e620000008800 */
[----:B------:R-:W-:Y:S02]  /*08e0*/  @!P4 MOV R22, 0x400 ;  /* 0x000004000016c802 */ /* 0x000fe40000000f00 */
[----:B------:R-:W-:Y:S01]  /*08f0*/  @!P1 MOV R23, 0x400 ;  /* 0x0000040000179802 */ /* 0x000fe20000000f00 */
[----:B------:R-:W2:Y:S01]  /*0900*/  @!P3 LDS R20, [R20+0x14] ;  /* 0x000014001414b984 */ /* 0x000ea20000000800 */
[----:B------:R-:W-:Y:S02]  /*0910*/  @!P4 LEA R27, R27, R22, 0x18 ;  /* 0x000000161b1bc211 */ /* 0x000fe400078ec0ff */
[----:B------:R-:W0:Y:S01]  /*0920*/  @!P6 S2R R22, SR_CgaCtaId ;  /* 0x000000000016e919 */ /* 0x000e220000008800 */
[----:B------:R-:W-:-:S02]  /*0930*/  @!P1 LEA R23, R16, R23, 0x18 ;  /* 0x0000001710179211 */ /* 0x000fc400078ec0ff */
[----:B------:R-:W-:Y:S01]  /*0940*/  @!P0 MOV R25, 0x400 ;  /* 0x0000040000198802 */ /* 0x000fe20000000f00 */
[----:B------:R-:W3:Y:S03]  /*0950*/  @!P4 LDS R16, [R27+0x18] ;  /* 0x000018001b10c984 */ /* 0x000ee60000000800 */
[----:B------:R-:W-:Y:S01]  /*0960*/  @!P0 LEA R12, R12, R25, 0x18 ;  /* 0x000000190c0c8211 */ /* 0x000fe200078ec0ff */
[----:B------:R-:W4:Y:S01]  /*0970*/  @!P1 LDS R23, [R23+0x1c] ;  /* 0x00001c0017179984 */ /* 0x000f220000000800 */
[----:B------:R-:W-:-:S04]  /*0980*/  @!P2 MOV R25, 0x400 ;  /* 0x000004000019a802 */ /* 0x000fc80000000f00 */
[----:B------:R-:W4:Y:S01]  /*0990*/  @!P0 LDS R12, [R12+0x20] ;  /* 0x000020000c0c8984 */ /* 0x000f220000000800 */
[----:B------:R-:W-:-:S04]  /*09a0*/  UIADD3 UR11, UP0, UPT, UR5, -0x14, URZ ;  /* 0xffffffec050b7890 */ /* 0x000fc8000ff1e0ff */
[----:B------:R-:W-:Y:S01]  /*09b0*/  UIADD3.X UR12, UPT, UPT, UR4, -0x1, URZ, UP0, !UPT ;  /* 0xffffffff040c7890 */ /* 0x000fe200087fe4ff */
[----:B-1----:R-:W-:Y:S01]  /*09c0*/  @!P2 LEA R18, R18, R25, 0x18 ;  /* 0x000000191212a211 */ /* 0x002fe200078ec0ff */
[----:B0-----:R-:W-:-:S04]  /*09d0*/  @!P5 FFMA R0, R11, R14, R0 ;  /* 0x0000000e0b00d223 */ /* 0x001fc80000000000 */
[----:B------:R-:W5:Y:S01]  /*09e0*/  @!P2 LDS R14, [R18+0x24] ;  /* 0x00002400120ea984 */ /* 0x000f620000000800 */
[----:B------:R-:W-:Y:S01]  /*09f0*/  @!P6 MOV R11, 0x400 ;  /* 0x00000400000be802 */ /* 0x000fe20000000f00 */
[----:B------:R-:W-:Y:S01]  /*0a00*/  IMAD.U32 R24, RZ, RZ, UR12 ;  /* 0x0000000cff187e24 */ /* 0x000fe2000f8e00ff */
[----:B------:R-:W-:Y:S02]  /*0a10*/  ISETP.LE.U32.AND P5, PT, R2, UR11, PT ;  /* 0x0000000b02007c0c */ /* 0x000fe4000bfa3070 */
[----:B------:R-:W-:Y:S01]  /*0a20*/  @!P6 LEA R11, R22, R11, 0x18 ;  /* 0x0000000b160be211 */ /* 0x000fe200078ec0ff */
[----:B------:R-:W-:Y:S01]  /*0a30*/  UIADD3 UR10, UP0, UPT, UR5, -0x13, URZ ;  /* 0xffffffed050a7890 */ /* 0x000fe2000ff1e0ff */
[----:B------:R-:W-:-:S03]  /*0a40*/  ISETP.GE.U32.AND.EX P5, PT, R24, R3, PT, P5 ;  /* 0x000000031800720c */ /* 0x000fc60003fa6150 */
[----:B------:R0:W1:Y:S01]  /*0a50*/  @!P6 LDS R18, [R11+0x28] ;  /* 0x000028000b12e984 */ /* 0x0000620000000800 */
[----:B------:R-:W-:Y:S02]  /*0a60*/  UIADD3.X UR11, UPT, UPT, UR4, -0x1, URZ, UP0, !UPT ;  /* 0xffffffff040b7890 */ /* 0x000fe400087fe4ff */
[----:B------:R-:W-:-:S04]  /*0a70*/  UIADD3 UR13, UP0, UPT, UR5, -0x12, URZ ;  /* 0xffffffee050d7890 */ /* 0x000fc8000ff1e0ff */
[----:B------:R-:W-:-:S03]  /*0a80*/  UIADD3.X UR14, UPT, UPT, UR4, -0x1, URZ, UP0, !UPT ;  /* 0xffffffff040e7890 */ /* 0x000fc600087fe4ff */
[----:B0-----:R-:W5:Y:S01]  /*0a90*/  @!P5 LDG.E R11, desc[UR6][R4.64+-0x14] ;  /* 0xffffec06040bd981 */ /* 0x001f62000c1e1900 */
[----:B--2---:R-:W-:Y:S01]  /*0aa0*/  @!P3 FFMA R0, R13, R20, R0 ;  /* 0x000000140d00b223 */ /* 0x004fe20000000000 */
[----:B------:R-:W-:Y:S01]  /*0ab0*/  IMAD.U32 R20, RZ, RZ, UR11 ;  /* 0x0000000bff147e24 */ /* 0x000fe2000f8e00ff */
[----:B------:R-:W-:Y:S01]  /*0ac0*/  UIADD3 UR11, UP1, UPT, UR5, -0x11, URZ ;  /* 0xffffffef050b7890 */ /* 0x000fe2000ff3e0ff */
[----:B------:R-:W-:Y:S01]  /*0ad0*/  ISETP.LE.U32.AND P3, PT, R2, UR10, PT ;  /* 0x0000000a02007c0c */ /* 0x000fe2000bf63070 */
[----:B---3--:R-:W-:Y:S01]  /*0ae0*/  @!P4 FFMA R0, R15, R16, R0 ;  /* 0x000000100f00c223 */ /* 0x008fe20000000000 */
[----:B------:R-:W-:Y:S02]  /*0af0*/  UIADD3 UR10, UP0, UPT, UR5, -0x10, URZ ;  /* 0xfffffff0050a7890 */ /* 0x000fe4000ff1e0ff */
[----:B------:R-:W-:Y:S01]  /*0b00*/  ISETP.GE.U32.AND.EX P4, PT, R20, R3, PT, P3 ;  /* 0x000000031400720c */ /* 0x000fe20003f86130 */
[----:B------:R-:W-:Y:S01]  /*0b10*/  UIADD3.X UR12, UPT, UPT, UR4, -0x1, URZ, UP1, !UPT ;  /* 0xffffffff040c7890 */ /* 0x000fe20008ffe4ff */
[----:B------:R-:W-:Y:S01]  /*0b20*/  IMAD.U32 R16, RZ, RZ, UR14 ;  /* 0x0000000eff107e24 */ /* 0x000fe2000f8e00ff */
[C---:B------:R-:W-:Y:S01]  /*0b30*/  ISETP.LE.U32.AND P3, PT, R2.reuse, UR13, PT ;  /* 0x0000000d02007c0c */ /* 0x040fe2000bf63070 */
[----:B----4-:R-:W-:Y:S01]  /*0b40*/  @!P1 FFMA R0, R17, R23, R0 ;  /* 0x0000001711009223 */ /* 0x010fe20000000000 */
[----:B------:R-:W-:Y:S01]  /*0b50*/  ISETP.LE.U32.AND P1, PT, R2, UR11, PT ;  /* 0x0000000b02007c0c */ /* 0x000fe2000bf23070 */
[----:B------:R-:W-:Y:S01]  /*0b60*/  UIADD3.X UR11, UPT, UPT, UR4, -0x1, URZ, UP0, !UPT ;  /* 0xffffffff040b7890 */ /* 0x000fe200087fe4ff */
[----:B------:R-:W-:Y:S01]  /*0b70*/  IMAD.U32 R20, RZ, RZ, UR12 ;  /* 0x0000000cff147e24 */ /* 0x000fe2000f8e00ff */
[----:B------:R-:W-:-:S05]  /*0b80*/  ISETP.GE.U32.AND.EX P3, PT, R16, R3, PT, P3 ;  /* 0x000000031000720c */ /* 0x000fca0003f66130 */
[----:B------:R-:W2:Y:S01]  /*0b90*/  @!P4 LDG.E R13, desc[UR6][R4.64+-0x10] ;  /* 0xfffff006040dc981 */ /* 0x000ea2000c1e1900 */
[----:B------:R-:W-:Y:S01]  /*0ba0*/  @!P0 FFMA R0, R19, R12, R0 ;  /* 0x0000000c13008223 */ /* 0x000fe20000000000 */
[----:B------:R-:W-:Y:S01]  /*0bb0*/  ISETP.LE.U32.AND P0, PT, R2, UR10, PT ;  /* 0x0000000a02007c0c */ /* 0x000fe2000bf03070 */
[----:B------:R-:W-:Y:S01]  /*0bc0*/  UIADD3 UR10, UP0, UPT, UR5, -0xf, URZ ;  /* 0xfffffff1050a7890 */ /* 0x000fe2000ff1e0ff */
[----:B------:R-:W-:Y:S01]  /*0bd0*/  IMAD.U32 R12, RZ, RZ, UR11 ;  /* 0x0000000bff0c7e24 */ /* 0x000fe2000f8e00ff */
[-C--:B------:R-:W-:Y:S02]  /*0be0*/  ISETP.GE.U32.AND.EX P1, PT, R20, R3.reuse, PT, P1 ;  /* 0x000000031400720c */ /* 0x080fe40003f26110 */
[----:B------:R-:W-:Y:S02]  /*0bf0*/  UIADD3.X UR11, UPT, UPT, UR4, -0x1, URZ, UP0, !UPT ;  /* 0xffffffff040b7890 */ /* 0x000fe400087fe4ff */
[----:B------:R-:W-:Y:S01]  /*0c00*/  ISETP.GE.U32.AND.EX P0, PT, R12, R3, PT, P0 ;  /* 0x000000030c00720c */ /* 0x000fe20003f06100 */
[----:B------:R-:W3:Y:S03]  /*0c10*/  @!P3 LDG.E R15, desc[UR6][R4.64+-0xc] ;  /* 0xfffff406040fb981 */ /* 0x000ee6000c1e1900 */
[----:B------:R-:W-:-:S02]  /*0c20*/  IMAD.U32 R12, RZ, RZ, UR11 ;  /* 0x0000000bff0c7e24 */ /* 0x000fc4000f8e00ff */
[----:B-----5:R-:W-:Y:S01]  /*0c30*/  @!P2 FFMA R0, R21, R14, R0 ;  /* 0x0000000e1500a223 */ /* 0x020fe20000000000 */
[----:B------:R-:W-:Y:S01]  /*0c40*/  ISETP.LE.U32.AND P2, PT, R2, UR10, PT ;  /* 0x0000000a02007c0c */ /* 0x000fe2000bf43070 */
[----:B------:R-:W-:Y:S01]  /*0c50*/  UIADD3 UR10, UP0, UPT, UR5, -0xe, URZ ;  /* 0xfffffff2050a7890 */ /* 0x000fe2000ff1e0ff */
[----:B------:R-:W4:Y:S02]  /*0c60*/  @!P1 LDG.E R21, desc[UR6][R4.64+-0x8] ;  /* 0xfffff80604159981 */ /* 0x000f24000c1e1900 */
[----:B------:R-:W-:Y:S01]  /*0c70*/  ISETP.GE.U32.AND.EX P2, PT, R12, R3, PT, P2 ;  /* 0x000000030c00720c */ /* 0x000fe20003f46120 */
[----:B------:R-:W-:Y:S01]  /*0c80*/  UIADD3.X UR11, UPT, UPT, UR4, -0x1, URZ, UP0, !UPT ;  /* 0xffffffff040b7890 */ /* 0x000fe200087fe4ff */
[----:B------:R-:W5:Y:S01]  /*0c90*/  @!P0 LDG.E R19, desc[UR6][R4.64+-0x4] ;  /* 0xfffffc0604138981 */ /* 0x000f62000c1e1900 */
[----:B-1----:R-:W-:-:S04]  /*0ca0*/  @!P6 FFMA R0, R9, R18, R0 ;  /* 0x000000120900e223 */ /* 0x002fc80000000000 */
[----:B------:R-:W-:Y:S01]  /*0cb0*/  IMAD.U32 R12, RZ, RZ, UR11 ;  /* 0x0000000bff0c7e24 */ /* 0x000fe2000f8e00ff */
[----:B------:R-:W-:-:S04]  /*0cc0*/  ISETP.LE.U32.AND P6, PT, R2, UR10, PT ;  /* 0x0000000a02007c0c */ /* 0x000fc8000bfc3070 */
        /* <DEDUP_REMOVED lines=10> */
[----:B------:R-:W-:Y:S02]  /*0d70*/  @!P4 MOV R20, 0x400 ;  /* 0x000004000014c802 */ /* 0x000fe40000000f00 */
[----:B0-----:R-:W-:-:S02]  /*0d80*/  @!P5 LEA R18, R23, R16, 0x18 ;  /* 0x000000101712d211 */ /* 0x001fc400078ec0ff */
[----:B------:R-:W0:Y:S04]  /*0d90*/  @!P2 S2R R16, SR_CgaCtaId ;  /* 0x000000000010a919 */ /* 0x000e280000008800 */
[----:B------:R-:W0:Y:S01]  /*0da0*/  @!P5 LDS R18, [R18+0x2c] ;  /* 0x00002c001212d984 */ /* 0x000e220000000800 */
[----:B-1----:R-:W-:Y:S02]  /*0db0*/  @!P3 LEA R27, R27, R22, 0x18 ;  /* 0x000000161b1bb211 */ /* 0x002fe400078ec0ff */
[----:B------:R-:W-:Y:S01]  /*0dc0*/  @!P4 LEA R20, R25, R20, 0x18 ;  /* 0x000000141914c211 */ /* 0x000fe200078ec0ff */
[----:B------:R-:W1:Y:S01]  /*0dd0*/  @!P6 S2R R22, SR_CgaCtaId ;  /* 0x000000000016e919 */ /* 0x000e620000008800 */
[----:B------:R-:W-:-:S04]  /*0de0*/  @!P1 MOV R23, 0x400 ;  /* 0x0000040000179802 */ /* 0x000fc80000000f00 */
[----:B------:R-:W2:Y:S01]  /*0df0*/  @!P4 LDS R20, [R20+0x30] ;  /* 0x000030001414c984 */ /* 0x000ea20000000800 */
[----:B------:R-:W-:Y:S02]  /*0e00*/  @!P1 LEA R24, R14, R23, 0x18 ;  /* 0x000000170e189211 */ /* 0x000fe400078ec0ff */
[----:B------:R-:W-:Y:S01]  /*0e10*/  @!P0 MOV R23, 0x400 ;  /* 0x0000040000178802 */ /* 0x000fe20000000f00 */
[----:B------:R-:W3:Y:S01]  /*0e20*/  @!P3 LDS R14, [R27+0x34] ;  /* 0x000034001b0eb984 */ /* 0x000ee20000000800 */
[----:B------:R-:W-:Y:S02]  /*0e30*/  @!P2 MOV R25, 0x400 ;  /* 0x000004000019a802 */ /* 0x000fe40000000f00 */
[----:B------:R-:W-:Y:S02]  /*0e40*/  @!P0 LEA R23, R12, R23, 0x18 ;  /* 0x000000170c178211 */ /* 0x000fe400078ec0ff */
[----:B------:R-:W4:Y:S04]  /*0e50*/  @!P1 LDS R12, [R24+0x38] ;  /* 0x00003800180c9984 */ /* 0x000f280000000800 */
[----:B------:R-:W5:Y:S01]  /*0e60*/  @!P0 LDS R23, [R23+0x3c] ;  /* 0x00003c0017178984 */ /* 0x000f620000000800 */
[----:B0-----:R-:W-:-:S02]  /*0e70*/  @!P2 LEA R16, R16, R25, 0x18 ;  /* 0x000000191010a211 */ /* 0x001fc400078ec0ff */
[----:B------:R-:W-:-:S04]  /*0e80*/  @!P6 MOV R25, 0x400 ;  /* 0x000004000019e802 */ /* 0x000fc80000000f00 */
[----:B------:R-:W0:Y:S01]  /*0e90*/  @!P2 LDS R16, [R16+0x40] ;  /* 0x000040001010a984 */ /* 0x000e220000000800 */
[----:B------:R-:W-:Y:S01]  /*0ea0*/  UIADD3 UR13, UP0, UPT, UR5, -0xd, URZ ;  /* 0xfffffff3050d7890 */ /* 0x000fe2000ff1e0ff */
[----:B------:R-:W-:Y:S01]  /*0eb0*/  @!P5 FFMA R0, R11, R18, R0 ;  /* 0x000000120b00d223 */ /* 0x000fe20000000000 */
[----:B-1----:R-:W-:Y:S01]  /*0ec0*/  @!P6 LEA R18, R22, R25, 0x18 ;  /* 0x000000191612e211 */ /* 0x002fe200078ec0ff */
[----:B------:R-:W-:-:S05]  /*0ed0*/  UIADD3 UR11, UP1, UPT, UR5, -0xc, URZ ;  /* 0xfffffff4050b7890 */ /* 0x000fca000ff3e0ff */
[----:B------:R-:W1:Y:S01]  /*0ee0*/  @!P6 LDS R18, [R18+0x44] ;  /* 0x000044001212e984 */ /* 0x000e620000000800 */
[----:B------:R-:W-:Y:S02]  /*0ef0*/  UIADD3.X UR14, UPT, UPT, UR4, -0x1, URZ, UP0, !UPT ;  /* 0xffffffff040e7890 */ /* 0x000fe400087fe4ff */
[----:B------:R-:W-:Y:S01]  /*0f00*/  UIADD3 UR10, UP0, UPT, UR5, -0xb, URZ ;  /* 0xfffffff5050a7890 */ /* 0x000fe2000ff1e0ff */
[----:B------:R-:W-:Y:S01]  /*0f10*/  ISETP.LE.U32.AND P5, PT, R2, UR11, PT ;  /* 0x0000000b02007c0c */ /* 0x000fe2000bfa3070 */
[----:B------:R-:W-:Y:S02]  /*0f20*/  UIADD3.X UR12, UPT, UPT, UR4, -0x1, URZ, UP1, !UPT ;  /* 0xffffffff040c7890 */ /* 0x000fe40008ffe4ff */
[----:B------:R-:W-:-:S04]  /*0f30*/  UIADD3.X UR11, UPT, UPT, UR4, -0x1, URZ, UP0, !UPT ;  /* 0xffffffff040b7890 */ /* 0x000fc800087fe4ff */
[----:B------:R-:W-:-:S05]  /*0f40*/  IMAD.U32 R22, RZ, RZ, UR12 ;  /* 0x0000000cff167e24 */ /* 0x000fca000f8e00ff */
[----:B------:R-:W-:-:S13]  /*0f50*/  ISETP.GE.U32.AND.EX P5, PT, R22, R3, PT, P5 ;  /* 0x000000031600720c */ /* 0x000fda0003fa6150 */
[----:B------:R-:W5:Y:S01]  /*0f60*/  @!P5 LDG.E R11, desc[UR6][R4.64+0xc] ;  /* 0x00000c06040bd981 */ /* 0x000f62000c1e1900 */
[----:B--2---:R-:W-:Y:S01]  /*0f70*/  @!P4 FFMA R0, R13, R20, R0 ;  /* 0x000000140d00c223 */ /* 0x004fe20000000000 */
[----:B------:R-:W-:Y:S01]  /*0f80*/  IMAD.U32 R20, RZ, RZ, UR14 ;  /* 0x0000000eff147e24 */ /* 0x000fe2000f8e00ff */
[----:B------:R-:W-:Y:S01]  /*0f90*/  ISETP.LE.U32.AND P4, PT, R2, UR13, PT ;  /* 0x0000000d02007c0c */ /* 0x000fe2000bf83070 */
[----:B------:R-:W-:-:S03]  /*0fa0*/  UIADD3 UR13, UP0, UPT, UR5, -0xa, URZ ;  /* 0xfffffff6050d7890 */ /* 0x000fc6000ff1e0ff */
[----:B------:R-:W-:Y:S01]  /*0fb0*/  ISETP.GE.U32.AND.EX P4, PT, R20, R3, PT, P4 ;  /* 0x000000031400720c */ /* 0x000fe20003f86140 */
[----:B------:R-:W-:Y:S01]  /*0fc0*/  UIADD3.X UR14, UPT, UPT, UR4, -0x1, URZ, UP0, !UPT ;  /* 0xffffffff040e7890 */ /* 0x000fe200087fe4ff */
[----:B---3--:R-:W-:Y:S01]  /*0fd0*/  @!P3 FFMA R0, R15, R14, R0 ;  /* 0x0000000e0f00b223 */ /* 0x008fe20000000000 */
[----:B------:R-:W-:Y:S01]  /*0fe0*/  IMAD.U32 R14, RZ, RZ, UR11 ;  /* 0x0000000bff0e7e24 */ /* 0x000fe2000f8e00ff */
[----:B------:R-:W-:Y:S01]  /*0ff0*/  UIADD3 UR11, UP1, UPT, UR5, -0x9, URZ ;  /* 0xfffffff7050b7890 */ /* 0x000fe2000ff3e0ff */
[----:B------:R-:W-:Y:S01]  /*1000*/  ISETP.LE.U32.AND P3, PT, R2, UR10, PT ;  /* 0x0000000a02007c0c */ /* 0x000fe2000bf63070 */
[----:B------:R-:W-:Y:S02]  /*1010*/  UIADD3 UR10, UP0, UPT, UR5, -0x8, URZ ;  /* 0xfffffff8050a7890 */ /* 0x000fe4000ff1e0ff */
[----:B------:R-:W-:-:S05]  /*1020*/  UIADD3.X UR12, UPT, UPT, UR4, -0x1, URZ, UP1, !UPT ;  /* 0xffffffff040c7890 */ /* 0x000fca0008ffe4ff */
[----:B------:R-:W2:Y:S01]  /*1030*/  @!P4 LDG.E R13, desc[UR6][R4.64+0x8] ;  /* 0x00000806040dc981 */ /* 0x000ea2000c1e1900 */
[----:B----4-:R-:W-:Y:S01]  /*1040*/  @!P1 FFMA R0, R21, R12, R0 ;  /* 0x0000000c15009223 */ /* 0x010fe20000000000 */
[----:B------:R-:W-:Y:S01]  /*1050*/  ISETP.GE.U32.AND.EX P1, PT, R14, R3, PT, P3 ;  /* 0x000000030e00720c */ /* 0x000fe20003f26130 */
[----:B------:R-:W-:Y:S01]  /*1060*/  IMAD.U32 R12, RZ, RZ, UR14 ;  /* 0x0000000eff0c7e24 */ /* 0x000fe2000f8e00ff */
[C---:B------:R-:W-:Y:S01]  /*1070*/  ISETP.LE.U32.AND P3, PT, R2.reuse, UR13, PT ;  /* 0x0000000d02007c0c */ /* 0x040fe2000bf63070 */
[----:B-----5:R-:W-:Y:S01]  /*1080*/  @!P0 FFMA R0, R19, R23, R0 ;  /* 0x0000001713008223 */ /* 0x020fe20000000000 */
[----:B------:R-:W-:Y:S01]  /*1090*/  ISETP.LE.U32.AND P0, PT, R2, UR11, PT ;  /* 0x0000000b02007c0c */ /* 0x000fe2000bf03070 */
[----:B------:R-:W-:Y:S01]  /*10a0*/  UIADD3.X UR11, UPT, UPT, UR4, -0x1, URZ, UP0, !UPT ;  /* 0xffffffff040b7890 */ /* 0x000fe200087fe4ff */
[----:B------:R-:W-:Y:S01]  /*10b0*/  IMAD.U32 R14, RZ, RZ, UR12 ;  /* 0x0000000cff0e7e24 */ /* 0x000fe2000f8e00ff */
[----:B------:R-:W-:-:S04]  /*10c0*/  ISETP.GE.U32.AND.EX P3, PT, R12, R3, PT, P3 ;  /* 0x000000030c00720c */ /* 0x000fc80003f66130 */
[----:B------:R-:W-:Y:S02]  /*10d0*/  IMAD.U32 R12, RZ, RZ, UR11 ;  /* 0x0000000bff0c7e24 */ /* 0x000fe4000f8e00ff */
[----:B------:R-:W3:Y:S01]  /*10e0*/  @!P1 LDG.E R19, desc[UR6][R4.64+0x10] ;  /* 0x0000100604139981 */ /* 0x000ee2000c1e1900 */
[----:B0-----:R-:W-:Y:S01]  /*10f0*/  @!P2 FFMA R0, R17, R16, R0 ;  /* 0x000000101100a223 */ /* 0x001fe20000000000 */
[----:B------:R-:W-:Y:S01]  /*1100*/  ISETP.LE.U32.AND P2, PT, R2, UR10, PT ;  /* 0x0000000a02007c0c */ /* 0x000fe2000bf43070 */
[----:B------:R-:W-:Y:S01]  /*1110*/  UIADD3 UR10, UP0, UPT, UR5, -0x7, URZ ;  /* 0xfffffff9050a7890 */ /* 0x000fe2000ff1e0ff */
[----:B------:R-:W-:-:S03]  /*1120*/  ISETP.GE.U32.AND.EX P0, PT, R14, R3, PT, P0 ;  /* 0x000000030e00720c */ /* 0x000fc60003f06100 */
[----:B------:R-:W-:Y:S01]  /*1130*/  UIADD3.X UR11, UPT, UPT, UR4, -0x1, URZ, UP0, !UPT ;  /* 0xffffffff040b7890 */ /* 0x000fe200087fe4ff */
[----:B------:R-:W-:Y:S01]  /*1140*/  ISETP.GE.U32.AND.EX P2, PT, R12, R3, PT, P2 ;  /* 0x000000030c00720c */ /* 0x000fe20003f46120 */
[----:B------:R-:W4:Y:S01]  /*1150*/  @!P3 LDG.E R17, desc[UR6][R4.64+0x14] ;  /* 0x000014060411b981 */ /* 0x000f22000c1e1900 */
[----:B-1----:R-:W-:-:S03]  /*1160*/  @!P6 FFMA R0, R9, R18, R0 ;  /* 0x000000120900e223 */ /* 0x002fc60000000000 */
[----:B------:R-:W-:Y:S01]  /*1170*/  IMAD.U32 R12, RZ, RZ, UR11 ;  /* 0x0000000bff0c7e24 */ /* 0x000fe2000f8e00ff */
[----:B------:R-:W-:-:S03]  /*1180*/  ISETP.LE.U32.AND P6, PT, R2, UR10, PT ;  /* 0x0000000a02007c0c */ /* 0x000fc6000bfc3070 */
[----:B------:R-:W5:Y:S01]  /*1190*/  @!P0 LDG.E R15, desc[UR6][R4.64+0x18] ;  /* 0x00001806040f8981 */ /* 0x000f62000c1e1900 */
[----:B------:R-:W-:-:S03]  /*11a0*/  ISETP.GE.U32.AND.EX P6, PT, R12, R3, PT, P6 ;  /* 0x000000030c00720c */ /* 0x000fc60003fc6160 */
[----:B------:R-:W5:Y:S10]  /*11b0*/  @!P2 LDG.E R21, desc[UR6][R4.64+0x1c] ;  /* 0x00001c060415a981 */ /* 0x000f74000c1e1900 */
[----:B------:R-:W5:Y:S01]  /*11c0*/  @!P6 LDG.E R9, desc[UR6][R4.64+0x20] ;  /* 0x000020060409e981 */ /* 0x000f62000c1e1900 */
[----:B------:R-:W0:Y:S01]  /*11d0*/  @!P4 S2R R23, SR_CgaCtaId ;  /* 0x000000000017c919 */ /* 0x000e220000008800 */
[----:B------:R-:W1:Y:S01]  /*11e0*/  @!P5 S2R R25, SR_CgaCtaId ;  /* 0x000000000019d919 */ /* 0x000e620000008800 */
[----:B------:R-:W1:Y:S01]  /*11f0*/  @!P1 S2R R22, SR_CgaCtaId ;  /* 0x0000000000169919 */ /* 0x000e620000008800 */
[----:B------:R-:W1:Y:S01]  /*1200*/  @!P3 S2R R16, SR_CgaCtaId ;  /* 0x000000000010b919 */ /* 0x000e620000008800 */
[----:B------:R-:W1:Y:S01]  /*1210*/  @!P0 S2R R14, SR_CgaCtaId ;  /* 0x00000000000e8919 */ /* 0x000e620000008800 */
[----:B------:R-:W-:Y:S01]  /*1220*/  @!P4 MOV R18, 0x400 ;  /* 0x000004000012c802 */ /* 0x000fe20000000f00 */
[----:B------:R-:W1:Y:S01]  /*1230*/  @!P2 S2R R12, SR_CgaCtaId ;  /* 0x00000000000ca919 */ /* 0x000e620000008800 */
[----:B------:R-:W-:-:S02]  /*1240*/  @!P5 MOV R24, 0x400 ;  /* 0x000004000018d802 */ /* 0x000fc40000000f00 */
[----:B0-----:R-:W-:Y:S02]  /*1250*/  @!P4 LEA R20, R23, R18, 0x18 ;  /* 0x000000121714c211 */ /* 0x001fe400078ec0ff */
[----:B------:R-:W0:Y:S01]  /*1260*/  @!P6 S2R R18, SR_CgaCtaId ;  /* 0x000000000012e919 */ /* 0x000e220000008800 */
[----:B------:R-:W-:Y:S02]  /*1270*/  @!P1 MOV R23, 0x400 ;  /* 0x0000040000179802 */ /* 0x000fe40000000f00 */
[----:B-1----:R-:W-:Y:S01]  /*1280*/  @!P5 LEA R24, R25, R24, 0x18 ;  /* 0x000000181918d211 */ /* 0x002fe200078ec0ff */
[----:B------:R-:W2:Y:S01]  /*1290*/  @!P4 LDS R20, [R20+0x48] ;  /* 0x000048001414c984 */ /* 0x000ea20000000800 */
[----:B------:R-:W-:Y:S02]  /*12a0*/  @!P3 MOV R27, 0x400 ;  /* 0x00000400001bb802 */ /* 0x000fe40000000f00 */
[----:B------:R-:W-:Y:S02]  /*12b0*/  @!P1 LEA R25, R22, R23, 0x18 ;  /* 0x0000001716199211 */ /* 0x000fe400078ec0ff */
[----:B------:R-:W1:Y:S01]  /*12c0*/  @!P5 LDS R22, [R24+0x4c] ;  /* 0x00004c001816d984 */ /* 0x000e620000000800 */
[----:B------:R-:W-:-:S02]  /*12d0*/  @!P3 LEA R27, R16, R27, 0x18 ;  /* 0x0000001b101bb211 */ /* 0x000fc400078ec0ff */
[----:B------:R-:W-:Y:S01]  /*12e0*/  @!P0 MOV R23, 0x400 ;  /* 0x0000040000178802 */ /* 0x000fe20000000f00 */
[----:B------:R-:W3:Y:S01]  /*12f0*/  @!P1 LDS R16, [R25+0x50] ;  /* 0x0000500019109984 */ /* 0x000ee20000000800 */
[----:B------:R-:W-:Y:S02]  /*1300*/  @!P2 MOV R29, 0x400 ;  /* 0x00000400001da802 */ /* 0x000fe40000000f00 */
[----:B------:R-:W-:Y:S02]  /*1310*/  @!P0 LEA R23, R14, R23, 0x18 ;  /* 0x000000170e178211 */ /* 0x000fe400078ec0ff */
[----:B------:R-:W4:Y:S01]  /*1320*/  @!P3 LDS R14, [R27+0x54] ;  /* 0x000054001b0eb984 */ /* 0x000f220000000800 */
[----:B------:R-:W-:-:S03]  /*1330*/  @!P2 LEA R12, R12, R29, 0x18 ;  /* 0x0000001d0c0ca211 */ /* 0x000fc600078ec0ff */
[----:B------:R-:W5:Y:S01]  /*1340*/  @!P0 LDS R23, [R23+0x58] ;  /* 0x0000580017178984 */ /* 0x000f620000000800 */
[----:B------:R-:W-:-:S03]  /*1350*/  @!P6 MOV R29, 0x400 ;  /* 0x00000400001de802 */ /* 0x000fc60000000f00 */
[----:B------:R-:W5:Y:S01]  /*1360*/  @!P2 LDS R12, [R12+0x5c] ;  /* 0x00005c000c0ca984 */ /* 0x000f620000000800 */
[----:B0-----:R-:W-:Y:S01]  /*1370*/  @!P6 LEA R18, R18, R29, 0x18 ;  /* 0x0000001d1212e211 */ /* 0x001fe200078ec0ff */
[----:B------:R-:W-:-:S05]  /*1380*/  UIADD3 UR11, UP0, UPT, UR5, -0x6, URZ ;  /* 0xfffffffa050b7890 */ /* 0x000fca000ff1e0ff */
[----:B------:R-:W0:Y:S01]  /*1390*/  @!P6 LDS R18, [R18+0x60] ;  /* 0x000060001212e984 */ /* 0x000e220000000800 */
[----:B------:R-:W-:Y:S02]  /*13a0*/  UIADD3.X UR12, UPT, UPT, UR4, -0x1, URZ, UP0, !UPT ;  /* 0xffffffff040c7890 */ /* 0x000fe400087fe4ff */
[----:B------:R-:W-:Y:S02]  /*13b0*/  UIADD3 UR10, UP0, UPT, UR5, -0x5, URZ ;  /* 0xfffffffb050a7890 */ /* 0x000fe4000ff1e0ff */
[----:B------:R-:W-:-:S04]  /*13c0*/  UIADD3 UR14, UP1, UPT, UR5, -0x4, URZ ;  /* 0xfffffffc050e7890 */ /* 0x000fc8000ff3e0ff */
[----:B------:R-:W-:Y:S01]  /*13d0*/  UIADD3.X UR15, UPT, UPT, UR4, -0x1, URZ, UP1, !UPT ;  /* 0xffffffff040f7890 */ /* 0x000fe20008ffe4ff */
[----:B--2---:R-:W-:Y:S01]  /*13e0*/  @!P4 FFMA R0, R13, R20, R0 ;  /* 0x000000140d00c223 */ /* 0x004fe20000000000 */
[----:B------:R-:W-:Y:S01]  /*13f0*/  IMAD.U32 R20, RZ, RZ, UR12 ;  /* 0x0000000cff147e24 */ /* 0x000fe2000f8e00ff */
[----:B------:R-:W-:Y:S01]  /*1400*/  UIADD3.X UR12, UPT, UPT, UR4, -0x1, URZ, UP0, !UPT ;  /* 0xffffffff040c7890 */ /* 0x000fe200087fe4ff */
[----:B------:R-:W-:Y:S01]  /*1410*/  ISETP.LE.U32.AND P4, PT, R2, UR11, PT ;  /* 0x0000000b02007c0c */ /* 0x000fe2000bf83070 */
[----:B-1----:R-:W-:Y:S01]  /*1420*/  @!P5 FFMA R0, R11, R22, R0 ;  /* 0x000000160b00d223 */ /* 0x002fe20000000000 */
[----:B------:R-:W-:Y:S02]  /*1430*/  UIADD3 UR11, UP2, UPT, UR5, -0x3, URZ ;  /* 0xfffffffd050b7890 */ /* 0x000fe4000ff5e0ff */
[----:B------:R-:W-:Y:S02]  /*1440*/  ISETP.GE.U32.AND.EX P4, PT, R20, R3, PT, P4 ;  /* 0x000000031400720c */ /* 0x000fe40003f86140 */
[----:B------:R-:W-:Y:S01]  /*1450*/  UIADD3.X UR13, UPT, UPT, UR4, -0x1, URZ, UP2, !UPT ;  /* 0xffffffff040d7890 */ /* 0x000fe200097fe4ff */
[----:B---3--:R-:W-:Y:S01]  /*1460*/  @!P1 FFMA R0, R19, R16, R0 ;  /* 0x0000001013009223 */ /* 0x008fe20000000000 */
[----:B------:R-:W-:Y:S01]  /*1470*/  IMAD.U32 R16, RZ, RZ, UR12 ;  /* 0x0000000cff107e24 */ /* 0x000fe2000f8e00ff */
[----:B------:R-:W-:Y:S01]  /*1480*/  ISETP.LE.U32.AND P1, PT, R2, UR10, PT ;  /* 0x0000000a02007c0c */ /* 0x000fe2000bf23070 */
[----:B------:R-:W-:-:S07]  /*1490*/  UIADD3 UR12, UP0, UPT, UR5, -0x2, URZ ;  /* 0xfffffffe050c7890 */ /* 0x000fce000ff1e0ff */
[----:B------:R-:W2:Y:S01]  /*14a0*/  @!P4 LDG.E R13, desc[UR6][R4.64+0x24] ;  /* 0x00002406040dc981 */ /* 0x000ea2000c1e1900 */
[-C--:B------:R-:W-:Y:S01]  /*14b0*/  ISETP.GE.U32.AND.EX P1, PT, R16, R3.reuse, PT, P1 ;  /* 0x000000031000720c */ /* 0x080fe20003f26110 */
[----:B------:R-:W-:Y:S02]  /*14c0*/  IMAD.U32 R16, RZ, RZ, UR13 ;  /* 0x0000000dff107e24 */ /* 0x000fe4000f8e00ff */
[----:B----4-:R-:W-:Y:S01]  /*14d0*/  @!P3 FFMA R0, R17, R14, R0 ;  /* 0x0000000e1100b223 */ /* 0x010fe20000000000 */
[----:B------:R-:W-:Y:S01]  /*14e0*/  IMAD.U32 R14, RZ, RZ, UR15 ;  /* 0x0000000fff0e7e24 */ /* 0x000fe2000f8e00ff */
[----:B------:R-:W-:Y:S01]  /*14f0*/  ISETP.LE.U32.AND P3, PT, R2, UR14, PT ;  /* 0x0000000e02007c0c */ /* 0x000fe2000bf63070 */
[----:B------:R-:W-:Y:S02]  /*1500*/  UIADD3 UR10, UP1, UPT, UR5, -0x1, URZ ;  /* 0xffffffff050a7890 */ /* 0x000fe4000ff3e0ff */
[----:B------:R-:W-:Y:S01]  /*1510*/  UIADD3.X UR13, UPT, UPT, UR4, -0x1, URZ, UP0, !UPT ;  /* 0xffffffff040d7890 */ /* 0x000fe200087fe4ff */
[----:B------:R-:W-:Y:S01]  /*1520*/  ISETP.GE.U32.AND.EX P3, PT, R14, R3, PT, P3 ;  /* 0x000000030e00720c */ /* 0x000fe20003f66130 */
[----:B-----5:R-:W-:Y:S01]  /*1530*/  @!P0 FFMA R0, R15, R23, R0 ;  /* 0x000000170f008223 */ /* 0x020fe20000000000 */
[----:B------:R-:W-:Y:S01]  /*1540*/  ISETP.LE.U32.AND P0, PT, R2, UR11, PT ;  /* 0x0000000b02007c0c */ /* 0x000fe2000bf03070 */
[----:B------:R-:W-:Y:S01]  /*1550*/  UIADD3.X UR11, UPT, UPT, UR4, -0x1, URZ, UP1, !UPT ;  /* 0xffffffff040b7890 */ /* 0x000fe20008ffe4ff */
[----:B------:R-:W3:Y:S01]  /*1560*/  @!P1 LDG.E R11, desc[UR6][R4.64+0x28] ;  /* 0x00002806040b9981 */ /* 0x000ee2000c1e1900 */
[----:B------:R-:W-:Y:S01]  /*1570*/  @!P2 FFMA R0, R21, R12, R0 ;  /* 0x0000000c1500a223 */ /* 0x000fe20000000000 */
[----:B------:R-:W-:Y:S01]  /*1580*/  IMAD.U32 R12, RZ, RZ, UR13 ;  /* 0x0000000dff0c7e24 */ /* 0x000fe2000f8e00ff */
[----:B------:R-:W-:-:S02]  /*1590*/  ISETP.GE.U32.AND.EX P0, PT, R16, R3, PT, P0 ;  /* 0x000000031000720c */ /* 0x000fc40003f06100 */
[C---:B------:R-:W-:Y:S01]  /*15a0*/  ISETP.LE.U32.AND P2, PT, R2.reuse, UR12, PT ;  /* 0x0000000c02007c0c */ /* 0x040fe2000bf43070 */
[----:B------:R-:W-:Y:S01]  /*15b0*/  IMAD.U32 R14, RZ, RZ, UR11 ;  /* 0x0000000bff0e7e24 */ /* 0x000fe2000f8e00ff */
[----:B------:R-:W-:Y:S02]  /*15c0*/  ISETP.LE.U32.AND P5, PT, R2, UR10, PT ;  /* 0x0000000a02007c0c */ /* 0x000fe4000bfa3070 */
[----:B------:R-:W4:Y:S01]  /*15d0*/  @!P3 LDG.E R15, desc[UR6][R4.64+0x2c] ;  /* 0x00002c06040fb981 */ /* 0x000f22000c1e1900 */
[-C--:B------:R-:W-:Y:S01]  /*15e0*/  ISETP.GE.U32.AND.EX P2, PT, R12, R3.reuse, PT, P2 ;  /* 0x000000030c00720c */ /* 0x080fe20003f46120 */
[----:B------:R-:W-:Y:S01]  /*15f0*/  IMAD.U32 R12, RZ, RZ, UR4 ;  /* 0x00000004ff0c7e24 */ /* 0x000fe2000f8e00ff */
[-C--:B------:R-:W-:Y:S01]  /*1600*/  ISETP.GE.U32.AND.EX P5, PT, R14, R3.reuse, PT, P5 ;  /* 0x000000030e00720c */ /* 0x080fe20003fa6150 */
[----:B0-----:R-:W-:Y:S01]  /*1610*/  @!P6 FFMA R0, R9, R18, R0 ;  /* 0x000000120900e223 */ /* 0x001fe20000000000 */
[----:B------:R-:W-:Y:S02]  /*1620*/  ISETP.LE.U32.AND P6, PT, R2, UR5, PT ;  /* 0x0000000502007c0c */ /* 0x000fe4000bfc3070 */
[----:B------:R-:W5:Y:S02]  /*1630*/  @!P0 LDG.E R21, desc[UR6][R4.64+0x30] ;  /* 0x0000300604158981 */ /* 0x000f64000c1e1900 */
[----:B------:R-:W-:-:S05]  /*1640*/  ISETP.GE.U32.AND.EX P6, PT, R12, R3, PT, P6 ;  /* 0x000000030c00720c */ /* 0x000fca0003fc6160 */
[----:B------:R-:W5:Y:S04]  /*1650*/  @!P2 LDG.E R19, desc[UR6][R4.64+0x34] ;  /* 0x000034060413a981 */ /* 0x000f68000c1e1900 */
[----:B------:R-:W5:Y:S04]  /*1660*/  @!P5 LDG.E R17, desc[UR6][R4.64+0x38] ;  /* 0x000038060411d981 */ /* 0x000f68000c1e1900 */
[----:B------:R-:W5:Y:S01]  /*1670*/  @!P6 LDG.E R9, desc[UR6][R4.64+0x3c] ;  /* 0x00003c060409e981 */ /* 0x000f62000c1e1900 */
[----:B------:R-:W0:Y:S01]  /*1680*/  @!P4 S2R R23, SR_CgaCtaId ;  /* 0x000000000017c919 */ /* 0x000e220000008800 */
[----:B------:R-:W1:Y:S01]  /*1690*/  @!P1 S2R R25, SR_CgaCtaId ;  /* 0x0000000000199919 */ /* 0x000e620000008800 */
[----:B------:R-:W1:Y:S01]  /*16a0*/  @!P3 S2R R22, SR_CgaCtaId ;  /* 0x000000000016b919 */ /* 0x000e620000008800 */
[----:B------:R-:W1:Y:S01]  /*16b0*/  @!P0 S2R R18, SR_CgaCtaId ;  /* 0x0000000000128919 */ /* 0x000e620000008800 */
[----:B------:R-:W1:Y:S01]  /*16c0*/  @!P2 S2R R16, SR_CgaCtaId ;  /* 0x000000000010a919 */ /* 0x000e620000008800 */
[----:B------:R-:W1:Y:S01]  /*16d0*/  @!P5 S2R R14, SR_CgaCtaId ;  /* 0x00000000000ed919 */ /* 0x000e620000008800 */
[----:B------:R-:W1:Y:S01]  /*16e0*/  @!P6 S2R R12, SR_CgaCtaId ;  /* 0x00000000000ce919 */ /* 0x000e620000008800 */
[----:B------:R-:W-:-:S02]  /*16f0*/  @!P4 MOV R20, 0x400 ;  /* 0x000004000014c802 */ /* 0x000fc40000000f00 */
[----:B------:R-:W-:Y:S02]  /*1700*/  @!P1 MOV R24, 0x400 ;  /* 0x0000040000189802 */ /* 0x000fe40000000f00 */
[----:B0-----:R-:W-:Y:S02]  /*1710*/  @!P4 LEA R20, R23, R20, 0x18 ;  /* 0x000000141714c211 */ /* 0x001fe400078ec0ff */
[----:B------:R-:W-:Y:S02]  /*1720*/  @!P3 MOV R23, 0x400 ;  /* 0x000004000017b802 */ /* 0x000fe40000000f00 */
[----:B-1----:R-:W-:Y:S02]  /*1730*/  @!P1 LEA R24, R25, R24, 0x18 ;  /* 0x0000001819189211 */ /* 0x002fe400078ec0ff */
[----:B------:R-:W2:Y:S01]  /*1740*/  @!P4 LDS R20, [R20+0x64] ;  /* 0x000064001414c984 */ /* 0x000ea20000000800 */
[----:B------:R-:W-:Y:S02]  /*1750*/  @!P0 MOV R27, 0x400 ;  /* 0x00000400001b8802 */ /* 0x000fe40000000f00 */
[----:B------:R-:W-:-:S02]  /*1760*/  @!P3 LEA R25, R22, R23, 0x18 ;  /* 0x000000171619b211 */ /* 0x000fc400078ec0ff */
[----:B------:R-:W3:Y:S01]  /*1770*/  @!P1 LDS R22, [R24+0x68] ;  /* 0x0000680018169984 */ /* 0x000ee20000000800 */
[----:B------:R-:W-:Y:S02]  /*1780*/  @!P0 LEA R27, R18, R27, 0x18 ;  /* 0x0000001b121b8211 */ /* 0x000fe400078ec0ff */
[----:B------:R-:W-:Y:S01]  /*1790*/  @!P2 MOV R23, 0x400 ;  /* 0x000004000017a802 */ /* 0x000fe20000000f00 */
[----:B------:R-:W4:Y:S01]  /*17a0*/  @!P3 LDS R18, [R25+0x6c] ;  /* 0x00006c001912b984 */ /* 0x000f220000000800 */
[----:B------:R-:W-:Y:S02]  /*17b0*/  @!P5 MOV R29, 0x400 ;  /* 0x00000400001dd802 */ /* 0x000fe40000000f00 */
[----:B------:R-:W-:Y:S02]  /*17c0*/  @!P2 LEA R26, R16, R23, 0x18 ;  /* 0x00000017101aa211 */ /* 0x000fe400078ec0ff */
[----:B------:R-:W5:Y:S01]  /*17d0*/  @!P0 LDS R16, [R27+0x70] ;  /* 0x000070001b108984 */ /* 0x000f620000000800 */
[----:B------:R-:W-:-:S02]  /*17e0*/  @!P6 MOV R23, 0x400 ;  /* 0x000004000017e802 */ /* 0x000fc40000000f00 */
[----:B------:R-:W-:Y:S02]  /*17f0*/  @!P5 LEA R29, R14, R29, 0x18 ;  /* 0x0000001d0e1dd211 */ /* 0x000fe400078ec0ff */
[----:B------:R-:W0:Y:S01]  /*1800*/  @!P2 LDS R14, [R26+0x74] ;  /* 0x000074001a0ea984 */ /* 0x000e220000000800 */
[----:B------:R-:W-:-:S03]  /*1810*/  @!P6 LEA R23, R12, R23, 0x18 ;  /* 0x000000170c17e211 */ /* 0x000fc600078ec0ff */
[----:B------:R-:W1:Y:S04]  /*1820*/  @!P5 LDS R12, [R29+0x78] ;  /* 0x000078001d0cd984 */ /* 0x000e680000000800 */
[----:B------:R-:W1:Y:S01]  /*1830*/  @!P6 LDS R23, [R23+0x7c] ;  /* 0x00007c001717e984 */ /* 0x000e620000000800 */
[----:B--2---:R-:W-:-:S04]  /*1840*/  @!P4 FFMA R0, R13, R20, R0 ;  /* 0x000000140d00c223 */ /* 0x004fc80000000000 */
[----:B---3--:R-:W-:-:S04]  /*1850*/  @!P1 FFMA R0, R11, R22, R0 ;  /* 0x000000160b009223 */ /* 0x008fc80000000000 */
[----:B----4-:R-:W-:-:S04]  /*1860*/  @!P3 FFMA R0, R15, R18, R0 ;  /* 0x000000120f00b223 */ /* 0x010fc80000000000 */
[----:B-----5:R-:W-:-:S04]  /*1870*/  @!P0 FFMA R0, R21, R16, R0 ;  /* 0x0000001015008223 */ /* 0x020fc80000000000 */
[----:B0-----:R-:W-:-:S04]  /*1880*/  @!P2 FFMA R0, R19, R14, R0 ;  /* 0x0000000e1300a223 */ /* 0x001fc80000000000 */
[----:B-1----:R-:W-:-:S04]  /*1890*/  @!P5 FFMA R0, R17, R12, R0 ;  /* 0x0000000c1100d223 */ /* 0x002fc80000000000 */
[----:B------:R-:W-:-:S07]  /*18a0*/  @!P6 FFMA R0, R9, R23, R0 ;  /* 0x000000170900e223 */ /* 0x000fce0000000000 */
.L_x_2:
[----:B------:R-:W-:Y:S05]  /*18b0*/  BSYNC.RECONVERGENT B0 ;  /* 0x0000000000007941 */ /* 0x000fea0003800200 */
.L_x_1:
[----:B------:R-:W-:Y:S01]  /*18c0*/  UIADD3 UR10, UP0, UPT, UR5, 0x1, URZ ;  /* 0x00000001050a7890 */ /* 0x000fe2000ff1e0ff */
[----:B------:R-:W-:Y:S01]  /*18d0*/  BAR.SYNC.DEFER_BLOCKING 0x0 ;  /* 0x0000000000007b1d */ /* 0x000fe20000010000 */
[----:B------:R-:W-:Y:S01]  /*18e0*/  IADD3 R11, P1, PT, R4, 0x80, RZ ;  /* 0x00000080040b7810 */ /* 0x000fe20007f3e0ff */
[----:B------:R-:W-:Y:S01]  /*18f0*/  VIADD R7, R7, 0x20 ;  /* 0x0000002007077836 */ /* 0x000fe20000000000 */
[----:B------:R-:W-:Y:S02]  /*1900*/  UIADD3.X UR11, UPT, UPT, URZ, UR4, URZ, UP0, !UPT ;  /* 0x00000004ff0b7290 */ /* 0x000fe400087fe4ff */
[----:B------:R-:W-:Y:S01]  /*1910*/  ISETP.LE.U32.AND P0, PT, R2, UR10, PT ;  /* 0x0000000a02007c0c */ /* 0x000fe2000bf03070 */
[----:B------:R-:W-:-:S03]  /*1920*/  UIADD3 UR5, UP0, UPT, UR5, 0x20, URZ ;  /* 0x0000002005057890 */ /* 0x000fc6000ff1e0ff */
[----:B------:R-:W-:Y:S01]  /*1930*/  IMAD.U32 R12, RZ, RZ, UR11 ;  /* 0x0000000bff0c7e24 */ /* 0x000fe2000f8e00ff */
[----:B------:R-:W-:-:S04]  /*1940*/  UIADD3.X UR4, UPT, UPT, URZ, UR4, URZ, UP0, !UPT ;  /* 0x00000004ff047290 */ /* 0x000fc800087fe4ff */
[----:B------:R-:W-:Y:S01]  /*1950*/  ISETP.GE.U32.AND.EX P0, PT, R12, R3, PT, P0 ;  /* 0x000000030c00720c */ /* 0x000fe20003f06100 */
[----:B------:R-:W-:-:S12]  /*1960*/  IMAD.X R12, RZ, RZ, R5, P1 ;  /* 0x000000ffff0c7224 */ /* 0x000fd800008e0605 */
[----:B------:R-:W-:Y:S05]  /*1970*/  @!P0 BRA `(.L_x_3) ;  /* 0xffffffe800148947 */ /* 0x000fea000383ffff */
.L_x_0:
[----:B------:R-:W1:Y:S01]  /*1980*/  LDCU.64 UR10, c[0x0][0x398] ;  /* 0x00007300ff0a77ac */ /* 0x000e620008000a00 */
[----:B------:R-:W-:Y:S02]  /*1990*/  SHF.R.S32.HI R3, RZ, 0x1f, R6 ;  /* 0x0000001fff037819 */ /* 0x000fe40000011406 */
[----:B-1----:R-:W-:-:S04]  /*19a0*/  ISETP.GE.U32.AND P0, PT, R6, UR10, PT ;  /* 0x0000000a06007c0c */ /* 0x002fc8000bf06070 */
[----:B------:R-:W-:-:S13]  /*19b0*/  ISETP.GE.U32.AND.EX P0, PT, R3, UR11, PT, P0 ;  /* 0x0000000b03007c0c */ /* 0x000fda000bf06100 */
[----:B------:R-:W-:Y:S05]  /*19c0*/  @P0 EXIT ;  /* 0x000000000000094d */ /* 0x000fea0003800000 */
[----:B------:R-:W1:Y:S02]  /*19d0*/  LDCU.64 UR4, c[0x0][0x390] ;  /* 0x00007200ff0477ac */ /* 0x000e640008000a00 */
[----:B-1----:R-:W-:-:S04]  /*19e0*/  LEA R2, P0, R6, UR4, 0x2 ;  /* 0x0000000406027c11 */ /* 0x002fc8000f8010ff */
[----:B------:R-:W-:-:S05]  /*19f0*/  LEA.HI.X R3, R6, UR5, R3, 0x2, P0 ;  /* 0x0000000506037c11 */ /* 0x000fca00080f1403 */
[----:B------:R-:W-:Y:S01]  /*1a00*/  STG.E desc[UR6][R2.64], R0 ;  /* 0x0000000002007986 */ /* 0x000fe2000c101906 */
[----:B------:R-:W-:Y:S05]  /*1a10*/  EXIT ;  /* 0x000000000000794d */ /* 0x000fea0003800000 */
.L_x_4:
[----:B------:R-:W-:-:S00]  /*1a20*/  BRA `(.L_x_4) ;  /* 0xfffffffc00fc7947 */ /* 0x000fc0000383ffff */
[----:B------:R-:W-:-:S00]  /*1a30*/  NOP ;  /* 0x0000000000007918 */ /* 0x000fc00000000000 */
        /* <DEDUP_REMOVED lines=12> */
.L_x_5:


//--------------------- .nv.shared._Z11mat_vec_mulPKfS0_Pfmm --------------------------
	.section	.nv.shared._Z11mat_vec_mulPKfS0_Pfmm,"aw",@nobits
	.sectionflags	@""
	.align	4
.nv.shared._Z11mat_vec_mulPKfS0_Pfmm:
	.zero		1152


//--------------------- .nv.shared.reserved.0     --------------------------
	.section	.nv.shared.reserved.0,"aw",@nobits
	.weak		__nv_reservedSMEM_offset_0_alias
	.size		__nv_reservedSMEM_offset_0_alias, 0, 64
	.other		__nv_reservedSMEM_offset_0_alias,@"STO_CUDA_RESERVED_SHARED STV_DEFAULT"
__nv_reservedSMEM_offset_0_alias:
	.zero		0
	.zero		64


//--------------------- .nv.constant0._Z11mat_vec_mulPKfS0_Pfmm --------------------------
	.section	.nv.constant0._Z11mat_vec_mulPKfS0_Pfmm,"a",@progbits
	.sectionflags	@""
	.align	4
.nv.constant0._Z11mat_vec_mulPKfS0_Pfmm:
	.zero		936


//--------------------- SYMBOLS --------------------------

	.type		.nv.reservedSmem.offset0,@object
	.size		.nv.reservedSmem.offset0,0x4
	.type		.nv.reservedSmem.cap,@object
	.size		.nv.reservedSmem.cap,0x4
